	.target	sm_90a

	.elftype	@"ET_EXEC"


//--------------------- .note.nv.tkinfo           --------------------------
	.section	.note.nv.tkinfo,"",@"SHT_NOTE"
	.sectionflags	@"SHF_NOTE_NV_TKINFO"
	.tkinfo
        /*0018*/ 	.word	0x00000002
        /*0030*/ 	.string	""
        /*0030*/ 	.string	"ptxas"
        /*0030*/ 	.string	"Cuda compilation tools, release 13.0, V13.0.88"
        /*0030*/ 	.string	"Build cuda_13.0.r13.0/compiler.36424714_0"
        /*0030*/ 	.string	"-arch sm_90a -m 64 "



//--------------------- .note.nv.cuinfo           --------------------------
	.section	.note.nv.cuinfo,"",@"SHT_NOTE"
	.sectionflags	@"SHF_NOTE_NV_CUINFO"
        /*0018*/ 	.short	0x0002
        /*001a*/ 	.short	0x005a
        /*001c*/ 	.short	0x0082
	.zero		2


//--------------------- .nv.info                  --------------------------
	.section	.nv.info,"",@"SHT_CUDA_INFO"
	.align	4


	//----- nvinfo : EIATTR_REGCOUNT
	.align		4
        /*0000*/ 	.byte	0x04, 0x2f
        /*0002*/ 	.short	(.L_15 - .L_14)
	.align		4
.L_14:
        /*0004*/ 	.word	index@(_ZN7cutlass13device_kernelINS_4gemm6kernel13GemmUniversalIN4cute5tupleIJiiiiEEENS1_10collective13CollectiveMmaINS1_34MainloopSm90TmaGmmaWarpSpecializedILi50ENS5_IJNS4_1CILi1EEESB_SB_EEENS1_32KernelTmaWarpSpecializedPingpongEEENS5_IJNSA_ILi64EEENSA_ILi8EEENSA_ILi32EEEEEENS_6half_tENS5_IJlSB_lEEESJ_NS5_IJSB_llEEENS4_8TiledMMAINS4_8MMA_AtomIJNS4_4SM904GMMA24MMA_64x8x16_F32F16F16_SSILNSP_5MajorE0ELSR_1ELNSP_7ScaleInE1ELSS_1EEEEEENS4_6LayoutISC_NS5_IJNSA_ILi0EEESW_SW_EEEEENS5_IJNS4_10UnderscoreESZ_SZ_EEEEENS4_13SM90_TMA_LOADENS4_14ComposedLayoutINS4_7SwizzleILi2ELi4ELi3EEENS4_18smem_ptr_flag_bitsILi16EEENSV_INS5_IJSG_SH_EEENS5_IJSH_SB_EEEEEEEvNS4_8identityES12_NS13_INS14_ILi0ELi4ELi3EEES17_NSV_INS5_IJSG_SG_EEENS5_IJSB_SG_EEEEEEEvS1C_EENS_8epilogue10collective6detail29Sm90TmaWarpSpecializedAdapterINS1K_15DefaultEpilogueISJ_SK_SK_NS1J_6thread17LinearCombinationISJ_Li1EffLNS1O_9ScaleType4KindE0ELNS_15FloatRoundStyleE2ESJ_EENS1_15EpilogueDefaultEEEEEvvEEEEvNT_6ParamsE)
        /*0008*/ 	.word	0x000000a8


	//----- nvinfo : EIATTR_FRAME_SIZE
	.align		4
.L_15:
        /*000c*/ 	.byte	0x04, 0x11
        /*000e*/ 	.short	(.L_17 - .L_16)
	.align		4
.L_16:
        /*0010*/ 	.word	index@(_ZN7cutlass13device_kernelINS_4gemm6kernel13GemmUniversalIN4cute5tupleIJiiiiEEENS1_10collective13CollectiveMmaINS1_34MainloopSm90TmaGmmaWarpSpecializedILi50ENS5_IJNS4_1CILi1EEESB_SB_EEENS1_32KernelTmaWarpSpecializedPingpongEEENS5_IJNSA_ILi64EEENSA_ILi8EEENSA_ILi32EEEEEENS_6half_tENS5_IJlSB_lEEESJ_NS5_IJSB_llEEENS4_8TiledMMAINS4_8MMA_AtomIJNS4_4SM904GMMA24MMA_64x8x16_F32F16F16_SSILNSP_5MajorE0ELSR_1ELNSP_7ScaleInE1ELSS_1EEEEEENS4_6LayoutISC_NS5_IJNSA_ILi0EEESW_SW_EEEEENS5_IJNS4_10UnderscoreESZ_SZ_EEEEENS4_13SM90_TMA_LOADENS4_14ComposedLayoutINS4_7SwizzleILi2ELi4ELi3EEENS4_18smem_ptr_flag_bitsILi16EEENSV_INS5_IJSG_SH_EEENS5_IJSH_SB_EEEEEEEvNS4_8identityES12_NS13_INS14_ILi0ELi4ELi3EEES17_NSV_INS5_IJSG_SG_EEENS5_IJSB_SG_EEEEEEEvS1C_EENS_8epilogue10collective6detail29Sm90TmaWarpSpecializedAdapterINS1K_15DefaultEpilogueISJ_SK_SK_NS1J_6thread17LinearCombinationISJ_Li1EffLNS1O_9ScaleType4KindE0ELNS_15FloatRoundStyleE2ESJ_EENS1_15EpilogueDefaultEEEEEvvEEEEvNT_6ParamsE)
        /*0014*/ 	.word	0x00000000


	//----- nvinfo : EIATTR_MIN_STACK_SIZE
	.align		4
.L_17:
        /*0018*/ 	.byte	0x04, 0x12
        /*001a*/ 	.short	(.L_19 - .L_18)
	.align		4
.L_18:
        /*001c*/ 	.word	index@(_ZN7cutlass13device_kernelINS_4gemm6kernel13GemmUniversalIN4cute5tupleIJiiiiEEENS1_10collective13CollectiveMmaINS1_34MainloopSm90TmaGmmaWarpSpecializedILi50ENS5_IJNS4_1CILi1EEESB_SB_EEENS1_32KernelTmaWarpSpecializedPingpongEEENS5_IJNSA_ILi64EEENSA_ILi8EEENSA_ILi32EEEEEENS_6half_tENS5_IJlSB_lEEESJ_NS5_IJSB_llEEENS4_8TiledMMAINS4_8MMA_AtomIJNS4_4SM904GMMA24MMA_64x8x16_F32F16F16_SSILNSP_5MajorE0ELSR_1ELNSP_7ScaleInE1ELSS_1EEEEEENS4_6LayoutISC_NS5_IJNSA_ILi0EEESW_SW_EEEEENS5_IJNS4_10UnderscoreESZ_SZ_EEEEENS4_13SM90_TMA_LOADENS4_14ComposedLayoutINS4_7SwizzleILi2ELi4ELi3EEENS4_18smem_ptr_flag_bitsILi16EEENSV_INS5_IJSG_SH_EEENS5_IJSH_SB_EEEEEEEvNS4_8identityES12_NS13_INS14_ILi0ELi4ELi3EEES17_NSV_INS5_IJSG_SG_EEENS5_IJSB_SG_EEEEEEEvS1C_EENS_8epilogue10collective6detail29Sm90TmaWarpSpecializedAdapterINS1K_15DefaultEpilogueISJ_SK_SK_NS1J_6thread17LinearCombinationISJ_Li1EffLNS1O_9ScaleType4KindE0ELNS_15FloatRoundStyleE2ESJ_EENS1_15EpilogueDefaultEEEEEvvEEEEvNT_6ParamsE)
        /*0020*/ 	.word	0x00000000
.L_19:


//--------------------- .nv.compat                --------------------------
	.section	.nv.compat,"",@"SHT_CUDA_COMPAT_INFO"
	.align	4
        /*0000*/ 	.byte	0x02, 0x09, 0x01, 0x00, 0x02, 0x02, 0x04, 0x00, 0x02, 0x05, 0x05, 0x00, 0x03, 0x07, 0x01, 0x01
        /*0010*/ 	.byte	0x02, 0x03, 0x01, 0x00, 0x02, 0x06, 0x01, 0x00, 0x04, 0x0b, 0x08, 0x00, 0x00, 0x00, 0x00, 0x00
        /*0020*/ 	.byte	0x00, 0x00, 0x00, 0x00


//--------------------- .nv.info._ZN7cutlass13device_kernelINS_4gemm6kernel13GemmUniversalIN4cute5tupleIJiiiiEEENS1_10collective13CollectiveMmaINS1_34MainloopSm90TmaGmmaWarpSpecializedILi50ENS5_IJNS4_1CILi1EEESB_SB_EEENS1_32KernelTmaWarpSpecializedPingpongEEENS5_IJNSA_ILi64EEENSA_ILi8EEENSA_ILi32EEEEEENS_6half_tENS5_IJlSB_lEEESJ_NS5_IJSB_llEEENS4_8TiledMMAINS4_8MMA_AtomIJNS4_4SM904GMMA24MMA_64x8x16_F32F16F16_SSILNSP_5MajorE0ELSR_1ELNSP_7ScaleInE1ELSS_1EEEEEENS4_6LayoutISC_NS5_IJNSA_ILi0EEESW_SW_EEEEENS5_IJNS4_10UnderscoreESZ_SZ_EEEEENS4_13SM90_TMA_LOADENS4_14ComposedLayoutINS4_7SwizzleILi2ELi4ELi3EEENS4_18smem_ptr_flag_bitsILi16EEENSV_INS5_IJSG_SH_EEENS5_IJSH_SB_EEEEEEEvNS4_8identityES12_NS13_INS14_ILi0ELi4ELi3EEES17_NSV_INS5_IJSG_SG_EEENS5_IJSB_SG_EEEEEEEvS1C_EENS_8epilogue10collective6detail29Sm90TmaWarpSpecializedAdapterINS1K_15DefaultEpilogueISJ_SK_SK_NS1J_6thread17LinearCombinationISJ_Li1EffLNS1O_9ScaleType4KindE0ELNS_15FloatRoundStyleE2ESJ_EENS1_15EpilogueDefaultEEEEEvvEEEEvNT_6ParamsE --------------------------
	.section	.nv.info._ZN7cutlass13device_kernelINS_4gemm6kernel13GemmUniversalIN4cute5tupleIJiiiiEEENS1_10collective13CollectiveMmaINS1_34MainloopSm90TmaGmmaWarpSpecializedILi50ENS5_IJNS4_1CILi1EEESB_SB_EEENS1_32KernelTmaWarpSpecializedPingpongEEENS5_IJNSA_ILi64EEENSA_ILi8EEENSA_ILi32EEEEEENS_6half_tENS5_IJlSB_lEEESJ_NS5_IJSB_llEEENS4_8TiledMMAINS4_8MMA_AtomIJNS4_4SM904GMMA24MMA_64x8x16_F32F16F16_SSILNSP_5MajorE0ELSR_1ELNSP_7ScaleInE1ELSS_1EEEEEENS4_6LayoutISC_NS5_IJNSA_ILi0EEESW_SW_EEEEENS5_IJNS4_10UnderscoreESZ_SZ_EEEEENS4_13SM90_TMA_LOADENS4_14ComposedLayoutINS4_7SwizzleILi2ELi4ELi3EEENS4_18smem_ptr_flag_bitsILi16EEENSV_INS5_IJSG_SH_EEENS5_IJSH_SB_EEEEEEEvNS4_8identityES12_NS13_INS14_ILi0ELi4ELi3EEES17_NSV_INS5_IJSG_SG_EEENS5_IJSB_SG_EEEEEEEvS1C_EENS_8epilogue10collective6detail29Sm90TmaWarpSpecializedAdapterINS1K_15DefaultEpilogueISJ_SK_SK_NS1J_6thread17LinearCombinationISJ_Li1EffLNS1O_9ScaleType4KindE0ELNS_15FloatRoundStyleE2ESJ_EENS1_15EpilogueDefaultEEEEEvvEEEEvNT_6ParamsE,"",@"SHT_CUDA_INFO"
	.sectionflags	@""
	.align	4


	//----- nvinfo : EIATTR_CUDA_API_VERSION
	.align		4
        /*0000*/ 	.byte	0x04, 0x37
        /*0002*/ 	.short	(.L_21 - .L_20)
.L_20:
        /*0004*/ 	.word	0x00000082


	//----- nvinfo : EIATTR_KPARAM_INFO
	.align		4
.L_21:
        /*0008*/ 	.byte	0x04, 0x17
        /*000a*/ 	.short	(.L_23 - .L_22)
.L_22:
        /*000c*/ 	.word	0x00000000
        /*0010*/ 	.short	0x0000
        /*0012*/ 	.short	0x0070
        /*0014*/ 	.byte	0x00, 0xf0, 0x01, 0x10


	//----- nvinfo : EIATTR_SPARSE_MMA_MASK
	.align		4
.L_23:
        /*0018*/ 	.byte	0x03, 0x50
        /*001a*/ 	.short	0x0000


	//----- nvinfo : EIATTR_MAXREG_COUNT
	.align		4
        /*001c*/ 	.byte	0x03, 0x1b
        /*001e*/ 	.short	0x00a8


	//----- nvinfo : EIATTR_NUM_BARRIERS
	.align		4
        /*0020*/ 	.byte	0x02, 0x4c
        /*0022*/ 	.byte	0x01
	.zero		1


	//----- nvinfo : EIATTR_EXTERNS
	.align		4
        /*0024*/ 	.byte	0x04, 0x0f
        /*0026*/ 	.short	(.L_25 - .L_24)


	//   ....[0]....
	.align		4
.L_24:
        /*0028*/ 	.word	index@(__assertfail)


	//----- nvinfo : EIATTR_MERCURY_ISA_VERSION
	.align		4
.L_25:
        /*002c*/ 	.byte	0x03, 0x5f
        /*002e*/ 	.short	0x0101


	//----- nvinfo : EIATTR_INT_WARP_WIDE_INSTR_OFFSETS
	.align		4
        /*0030*/ 	.byte	0x04, 0x31
        /*0032*/ 	.short	(.L_27 - .L_26)


	//   ....[0]....
.L_26:
        /*0034*/ 	.word	0x000009d0


	//   ....[1]....
        /*0038*/ 	.word	0x000009f0


	//   ....[2]....
        /*003c*/ 	.word	0x00000a70


	//   ....[3]....
        /*0040*/ 	.word	0x00000a80


	//   ....[4]....
        /*0044*/ 	.word	0x00000a90


	//   ....[5]....
        /*0048*/ 	.word	0x00000ab0


	//   ....[6]....
        /*004c*/ 	.word	0x00000b40


	//   ....[7]....
        /*0050*/ 	.word	0x00000b60


	//----- nvinfo : EIATTR_COOP_GROUP_MASK_REGIDS
	.align		4
.L_27:
        /*0054*/ 	.byte	0x04, 0x29
        /*0056*/ 	.short	(.L_29 - .L_28)


	//   ....[0]....
.L_28:
        /*0058*/ 	.word	0xffffffff


	//   ....[1]....
        /*005c*/ 	.word	0xffffffff


	//   ....[2]....
        /*0060*/ 	.word	0xffffffff


	//   ....[3]....
        /*0064*/ 	.word	0xffffffff


	//   ....[4]....
        /*0068*/ 	.word	0xffffffff


	//   ....[5]....
        /*006c*/ 	.word	0xffffffff


	//----- nvinfo : EIATTR_COOP_GROUP_INSTR_OFFSETS
	.align		4
.L_29:
        /*0070*/ 	.byte	0x04, 0x28
        /*0072*/ 	.short	(.L_31 - .L_30)


	//   ....[0]....
.L_30:
        /*0074*/ 	.word	0x00000060


	//   ....[1]....
        /*0078*/ 	.word	0x00000070


	//   ....[2]....
        /*007c*/ 	.word	0x00000130


	//   ....[3]....
        /*0080*/ 	.word	0x000008b0


	//   ....[4]....
        /*0084*/ 	.word	0x000008f0


	//   ....[5]....
        /*0088*/ 	.word	0x00000930


	//----- nvinfo : EIATTR_REG_RECONFIG
	.align		4
.L_31:
        /*008c*/ 	.byte	0x01, 0x54
	.zero		2


	//----- nvinfo : EIATTR_SYSCALL_OFFSETS
	.align		4
        /*0090*/ 	.byte	0x04, 0x46
        /*0092*/ 	.short	(.L_33 - .L_32)


	//   ....[0]....
.L_32:
        /*0094*/ 	.word	0x00001cf0


	//----- nvinfo : EIATTR_MBARRIER_INSTR_OFFSETS
	.align		4
.L_33:
        /*0098*/ 	.byte	0x04, 0x39
        /*009a*/ 	.short	(.L_35 - .L_34)


	//   ....[0]....
.L_34:
        /*009c*/ 	.word	0x00000250
        /*00a0*/ 	.word	0x000000ff
        /*00a4*/ 	.word	0x00000000
        /*00a8*/ 	.short	0x0100
        /*00aa*/ 	.byte	0x08
	.zero		1


	//   ....[1]....
        /*00ac*/ 	.word	0x00000260
        /*00b0*/ 	.word	0x000000ff
        /*00b4*/ 	.word	0x00000190
        /*00b8*/ 	.short	0x0100
        /*00ba*/ 	.byte	0x08
	.zero		1


	//   ....[2]....
        /*00bc*/ 	.word	0x00000270
        /*00c0*/ 	.word	0x000000ff
        /*00c4*/ 	.word	0x00000008
        /*00c8*/ 	.short	0x0100
        /*00ca*/ 	.byte	0x08
	.zero		1


	//   ....[3]....
        /*00cc*/ 	.word	0x00000280
        /*00d0*/ 	.word	0x000000ff
        /*00d4*/ 	.word	0x00000198
        /*00d8*/ 	.short	0x0100
        /*00da*/ 	.byte	0x08
	.zero		1


	//   ....[4]....
        /*00dc*/ 	.word	0x00000290
        /*00e0*/ 	.word	0x000000ff
        /*00e4*/ 	.word	0x00000010
        /*00e8*/ 	.short	0x0100
        /*00ea*/ 	.byte	0x08
	.zero		1


	//   ....[5]....
        /*00ec*/ 	.word	0x000002a0
        /*00f0*/ 	.word	0x000000ff
        /*00f4*/ 	.word	0x000001a0
        /*00f8*/ 	.short	0x0100
        /*00fa*/ 	.byte	0x08
	.zero		1


	//   ....[6]....
        /*00fc*/ 	.word	0x000002b0
        /*0100*/ 	.word	0x000000ff
        /*0104*/ 	.word	0x00000018
        /*0108*/ 	.short	0x0100
        /*010a*/ 	.byte	0x08
	.zero		1


	//   ....[7]....
        /*010c*/ 	.word	0x000002c0
        /*0110*/ 	.word	0x000000ff
        /*0114*/ 	.word	0x000001a8
        /*0118*/ 	.short	0x0100
        /*011a*/ 	.byte	0x08
	.zero		1


	//   ....[8]....
        /*011c*/ 	.word	0x000002d0
        /*0120*/ 	.word	0x000000ff
        /*0124*/ 	.word	0x00000020
        /*0128*/ 	.short	0x0100
        /*012a*/ 	.byte	0x08
	.zero		1


	//   ....[9]....
        /*012c*/ 	.word	0x000002e0
        /*0130*/ 	.word	0x000000ff
        /*0134*/ 	.word	0x000001b0
        /*0138*/ 	.short	0x0100
        /*013a*/ 	.byte	0x08
	.zero		1


	//   ....[10]....
        /*013c*/ 	.word	0x000002f0
        /*0140*/ 	.word	0x000000ff
        /*0144*/ 	.word	0x00000028
        /*0148*/ 	.short	0x0100
        /*014a*/ 	.byte	0x08
	.zero		1


	//   ....[11]....
        /*014c*/ 	.word	0x00000300
        /*0150*/ 	.word	0x000000ff
        /*0154*/ 	.word	0x000001b8
        /*0158*/ 	.short	0x0100
        /*015a*/ 	.byte	0x08
	.zero		1


	//   ....[12]....
        /*015c*/ 	.word	0x00000310
        /*0160*/ 	.word	0x000000ff
        /*0164*/ 	.word	0x00000030
        /*0168*/ 	.short	0x0100
        /*016a*/ 	.byte	0x08
	.zero		1


	//   ....[13]....
        /*016c*/ 	.word	0x00000320
        /*0170*/ 	.word	0x000000ff
        /*0174*/ 	.word	0x000001c0
        /*0178*/ 	.short	0x0100
        /*017a*/ 	.byte	0x08
	.zero		1


	//   ....[14]....
        /*017c*/ 	.word	0x00000330
        /*0180*/ 	.word	0x000000ff
        /*0184*/ 	.word	0x00000038
        /*0188*/ 	.short	0x0100
        /*018a*/ 	.byte	0x08
	.zero		1


	//   ....[15]....
        /*018c*/ 	.word	0x00000340
        /*0190*/ 	.word	0x000000ff
        /*0194*/ 	.word	0x000001c8
        /*0198*/ 	.short	0x0100
        /*019a*/ 	.byte	0x08
	.zero		1


	//   ....[16]....
        /*019c*/ 	.word	0x00000350
        /*01a0*/ 	.word	0x000000ff
        /*01a4*/ 	.word	0x00000040
        /*01a8*/ 	.short	0x0100
        /*01aa*/ 	.byte	0x08
	.zero		1


	//   ....[17]....
        /*01ac*/ 	.word	0x00000360
        /*01b0*/ 	.word	0x000000ff
        /*01b4*/ 	.word	0x000001d0
        /*01b8*/ 	.short	0x0100
        /*01ba*/ 	.byte	0x08
	.zero		1


	//   ....[18]....
        /*01bc*/ 	.word	0x00000370
        /*01c0*/ 	.word	0x000000ff
        /*01c4*/ 	.word	0x00000048
        /*01c8*/ 	.short	0x0100
        /*01ca*/ 	.byte	0x08
	.zero		1


	//   ....[19]....
        /*01cc*/ 	.word	0x00000380
        /*01d0*/ 	.word	0x000000ff
        /*01d4*/ 	.word	0x000001d8
        /*01d8*/ 	.short	0x0100
        /*01da*/ 	.byte	0x08
	.zero		1


	//   ....[20]....
        /*01dc*/ 	.word	0x00000390
        /*01e0*/ 	.word	0x000000ff
        /*01e4*/ 	.word	0x00000050
        /*01e8*/ 	.short	0x0100
        /*01ea*/ 	.byte	0x08
	.zero		1


	//   ....[21]....
        /*01ec*/ 	.word	0x000003a0
        /*01f0*/ 	.word	0x000000ff
        /*01f4*/ 	.word	0x000001e0
        /*01f8*/ 	.short	0x0100
        /*01fa*/ 	.byte	0x08
	.zero		1


	//   ....[22]....
        /*01fc*/ 	.word	0x000003b0
        /*0200*/ 	.word	0x000000ff
        /*0204*/ 	.word	0x00000058
        /*0208*/ 	.short	0x0100
        /*020a*/ 	.byte	0x08
	.zero		1


	//   ....[23]....
        /*020c*/ 	.word	0x000003c0
        /*0210*/ 	.word	0x000000ff
        /*0214*/ 	.word	0x000001e8
        /*0218*/ 	.short	0x0100
        /*021a*/ 	.byte	0x08
	.zero		1


	//   ....[24]....
        /*021c*/ 	.word	0x000003d0
        /*0220*/ 	.word	0x000000ff
        /*0224*/ 	.word	0x00000060
        /*0228*/ 	.short	0x0100
        /*022a*/ 	.byte	0x08
	.zero		1


	//   ....[25]....
        /*022c*/ 	.word	0x000003e0
        /*0230*/ 	.word	0x000000ff
        /*0234*/ 	.word	0x000001f0
        /*0238*/ 	.short	0x0100
        /*023a*/ 	.byte	0x08
	.zero		1


	//   ....[26]....
        /*023c*/ 	.word	0x000003f0
        /*0240*/ 	.word	0x000000ff
        /*0244*/ 	.word	0x00000068
        /*0248*/ 	.short	0x0100
        /*024a*/ 	.byte	0x08
	.zero		1


	//   ....[27]....
        /*024c*/ 	.word	0x00000400
        /*0250*/ 	.word	0x000000ff
        /*0254*/ 	.word	0x000001f8
        /*0258*/ 	.short	0x0100
        /*025a*/ 	.byte	0x08
	.zero		1


	//   ....[28]....
        /*025c*/ 	.word	0x00000410
        /*0260*/ 	.word	0x000000ff
        /*0264*/ 	.word	0x00000070
        /*0268*/ 	.short	0x0100
        /*026a*/ 	.byte	0x08
	.zero		1


	//   ....[29]....
        /*026c*/ 	.word	0x00000420
        /*0270*/ 	.word	0x000000ff
        /*0274*/ 	.word	0x00000200
        /*0278*/ 	.short	0x0100
        /*027a*/ 	.byte	0x08
	.zero		1


	//   ....[30]....
        /*027c*/ 	.word	0x00000430
        /*0280*/ 	.word	0x000000ff
        /*0284*/ 	.word	0x00000078
        /*0288*/ 	.short	0x0100
        /*028a*/ 	.byte	0x08
	.zero		1


	//   ....[31]....
        /*028c*/ 	.word	0x00000440
        /*0290*/ 	.word	0x000000ff
        /*0294*/ 	.word	0x00000208
        /*0298*/ 	.short	0x0100
        /*029a*/ 	.byte	0x08
	.zero		1


	//   ....[32]....
        /*029c*/ 	.word	0x00000450
        /*02a0*/ 	.word	0x000000ff
        /*02a4*/ 	.word	0x00000080
        /*02a8*/ 	.short	0x0100
        /*02aa*/ 	.byte	0x08
	.zero		1


	//   ....[33]....
        /*02ac*/ 	.word	0x00000460
        /*02b0*/ 	.word	0x000000ff
        /*02b4*/ 	.word	0x00000210
        /*02b8*/ 	.short	0x0100
        /*02ba*/ 	.byte	0x08
	.zero		1


	//   ....[34]....
        /*02bc*/ 	.word	0x00000470
        /*02c0*/ 	.word	0x000000ff
        /*02c4*/ 	.word	0x00000088
        /*02c8*/ 	.short	0x0100
        /*02ca*/ 	.byte	0x08
	.zero		1


	//   ....[35]....
        /*02cc*/ 	.word	0x00000480
        /*02d0*/ 	.word	0x000000ff
        /*02d4*/ 	.word	0x00000218
        /*02d8*/ 	.short	0x0100
        /*02da*/ 	.byte	0x08
	.zero		1


	//   ....[36]....
        /*02dc*/ 	.word	0x00000490
        /*02e0*/ 	.word	0x000000ff
        /*02e4*/ 	.word	0x00000090
        /*02e8*/ 	.short	0x0100
        /*02ea*/ 	.byte	0x08
	.zero		1


	//   ....[37]....
        /*02ec*/ 	.word	0x000004a0
        /*02f0*/ 	.word	0x000000ff
        /*02f4*/ 	.word	0x00000220
        /*02f8*/ 	.short	0x0100
        /*02fa*/ 	.byte	0x08
	.zero		1


	//   ....[38]....
        /*02fc*/ 	.word	0x000004b0
        /*0300*/ 	.word	0x000000ff
        /*0304*/ 	.word	0x00000098
        /*0308*/ 	.short	0x0100
        /*030a*/ 	.byte	0x08
	.zero		1


	//   ....[39]....
        /*030c*/ 	.word	0x000004c0
        /*0310*/ 	.word	0x000000ff
        /*0314*/ 	.word	0x00000228
        /*0318*/ 	.short	0x0100
        /*031a*/ 	.byte	0x08
	.zero		1


	//   ....[40]....
        /*031c*/ 	.word	0x000004d0
        /*0320*/ 	.word	0x000000ff
        /*0324*/ 	.word	0x000000a0
        /*0328*/ 	.short	0x0100
        /*032a*/ 	.byte	0x08
	.zero		1


	//   ....[41]....
        /*032c*/ 	.word	0x000004e0
        /*0330*/ 	.word	0x000000ff
        /*0334*/ 	.word	0x00000230
        /*0338*/ 	.short	0x0100
        /*033a*/ 	.byte	0x08
	.zero		1


	//   ....[42]....
        /*033c*/ 	.word	0x000004f0
        /*0340*/ 	.word	0x000000ff
        /*0344*/ 	.word	0x000000a8
        /*0348*/ 	.short	0x0100
        /*034a*/ 	.byte	0x08
	.zero		1


	//   ....[43]....
        /*034c*/ 	.word	0x00000500
        /*0350*/ 	.word	0x000000ff
        /*0354*/ 	.word	0x00000238
        /*0358*/ 	.short	0x0100
        /*035a*/ 	.byte	0x08
	.zero		1


	//   ....[44]....
        /*035c*/ 	.word	0x00000510
        /*0360*/ 	.word	0x000000ff
        /*0364*/ 	.word	0x000000b0
        /*0368*/ 	.short	0x0100
        /*036a*/ 	.byte	0x08
	.zero		1


	//   ....[45]....
        /*036c*/ 	.word	0x00000520
        /*0370*/ 	.word	0x000000ff
        /*0374*/ 	.word	0x00000240
        /*0378*/ 	.short	0x0100
        /*037a*/ 	.byte	0x08
	.zero		1


	//   ....[46]....
        /*037c*/ 	.word	0x00000530
        /*0380*/ 	.word	0x000000ff
        /*0384*/ 	.word	0x000000b8
        /*0388*/ 	.short	0x0100
        /*038a*/ 	.byte	0x08
	.zero		1


	//   ....[47]....
        /*038c*/ 	.word	0x00000540
        /*0390*/ 	.word	0x000000ff
        /*0394*/ 	.word	0x00000248
        /*0398*/ 	.short	0x0100
        /*039a*/ 	.byte	0x08
	.zero		1


	//   ....[48]....
        /*039c*/ 	.word	0x00000550
        /*03a0*/ 	.word	0x000000ff
        /*03a4*/ 	.word	0x000000c0
        /*03a8*/ 	.short	0x0100
        /*03aa*/ 	.byte	0x08
	.zero		1


	//   ....[49]....
        /*03ac*/ 	.word	0x00000560
        /*03b0*/ 	.word	0x000000ff
        /*03b4*/ 	.word	0x00000250
        /*03b8*/ 	.short	0x0100
        /*03ba*/ 	.byte	0x08
	.zero		1


	//   ....[50]....
        /*03bc*/ 	.word	0x00000570
        /*03c0*/ 	.word	0x000000ff
        /*03c4*/ 	.word	0x000000c8
        /*03c8*/ 	.short	0x0100
        /*03ca*/ 	.byte	0x08
	.zero		1


	//   ....[51]....
        /*03cc*/ 	.word	0x00000580
        /*03d0*/ 	.word	0x000000ff
        /*03d4*/ 	.word	0x00000258
        /*03d8*/ 	.short	0x0100
        /*03da*/ 	.byte	0x08
	.zero		1


	//   ....[52]....
        /*03dc*/ 	.word	0x00000590
        /*03e0*/ 	.word	0x000000ff
        /*03e4*/ 	.word	0x000000d0
        /*03e8*/ 	.short	0x0100
        /*03ea*/ 	.byte	0x08
	.zero		1


	//   ....[53]....
        /*03ec*/ 	.word	0x000005a0
        /*03f0*/ 	.word	0x000000ff
        /*03f4*/ 	.word	0x00000260
        /*03f8*/ 	.short	0x0100
        /*03fa*/ 	.byte	0x08
	.zero		1


	//   ....[54]....
        /*03fc*/ 	.word	0x000005b0
        /*0400*/ 	.word	0x000000ff
        /*0404*/ 	.word	0x000000d8
        /*0408*/ 	.short	0x0100
        /*040a*/ 	.byte	0x08
	.zero		1


	//   ....[55]....
        /*040c*/ 	.word	0x000005c0
        /*0410*/ 	.word	0x000000ff
        /*0414*/ 	.word	0x00000268
        /*0418*/ 	.short	0x0100
        /*041a*/ 	.byte	0x08
	.zero		1


	//   ....[56]....
        /*041c*/ 	.word	0x000005d0
        /*0420*/ 	.word	0x000000ff
        /*0424*/ 	.word	0x000000e0
        /*0428*/ 	.short	0x0100
        /*042a*/ 	.byte	0x08
	.zero		1


	//   ....[57]....
        /*042c*/ 	.word	0x000005e0
        /*0430*/ 	.word	0x000000ff
        /*0434*/ 	.word	0x00000270
        /*0438*/ 	.short	0x0100
        /*043a*/ 	.byte	0x08
	.zero		1


	//   ....[58]....
        /*043c*/ 	.word	0x000005f0
        /*0440*/ 	.word	0x000000ff
        /*0444*/ 	.word	0x000000e8
        /*0448*/ 	.short	0x0100
        /*044a*/ 	.byte	0x08
	.zero		1


	//   ....[59]....
        /*044c*/ 	.word	0x00000600
        /*0450*/ 	.word	0x000000ff
        /*0454*/ 	.word	0x00000278
        /*0458*/ 	.short	0x0100
        /*045a*/ 	.byte	0x08
	.zero		1


	//   ....[60]....
        /*045c*/ 	.word	0x00000610
        /*0460*/ 	.word	0x000000ff
        /*0464*/ 	.word	0x000000f0
        /*0468*/ 	.short	0x0100
        /*046a*/ 	.byte	0x08
	.zero		1


	//   ....[61]....
        /*046c*/ 	.word	0x00000620
        /*0470*/ 	.word	0x000000ff
        /*0474*/ 	.word	0x00000280
        /*0478*/ 	.short	0x0100
        /*047a*/ 	.byte	0x08
	.zero		1


	//   ....[62]....
        /*047c*/ 	.word	0x00000630
        /*0480*/ 	.word	0x000000ff
        /*0484*/ 	.word	0x000000f8
        /*0488*/ 	.short	0x0100
        /*048a*/ 	.byte	0x08
	.zero		1


	//   ....[63]....
        /*048c*/ 	.word	0x00000640
        /*0490*/ 	.word	0x000000ff
        /*0494*/ 	.word	0x00000288
        /*0498*/ 	.short	0x0100
        /*049a*/ 	.byte	0x08
	.zero		1


	//   ....[64]....
        /*049c*/ 	.word	0x00000650
        /*04a0*/ 	.word	0x000000ff
        /*04a4*/ 	.word	0x00000100
        /*04a8*/ 	.short	0x0100
        /*04aa*/ 	.byte	0x08
	.zero		1


	//   ....[65]....
        /*04ac*/ 	.word	0x00000660
        /*04b0*/ 	.word	0x000000ff
        /*04b4*/ 	.word	0x00000290
        /*04b8*/ 	.short	0x0100
        /*04ba*/ 	.byte	0x08
	.zero		1


	//   ....[66]....
        /*04bc*/ 	.word	0x00000670
        /*04c0*/ 	.word	0x000000ff
        /*04c4*/ 	.word	0x00000108
        /*04c8*/ 	.short	0x0100
        /*04ca*/ 	.byte	0x08
	.zero		1


	//   ....[67]....
        /*04cc*/ 	.word	0x00000680
        /*04d0*/ 	.word	0x000000ff
        /*04d4*/ 	.word	0x00000298
        /*04d8*/ 	.short	0x0100
        /*04da*/ 	.byte	0x08
	.zero		1


	//   ....[68]....
        /*04dc*/ 	.word	0x00000690
        /*04e0*/ 	.word	0x000000ff
        /*04e4*/ 	.word	0x00000110
        /*04e8*/ 	.short	0x0100
        /*04ea*/ 	.byte	0x08
	.zero		1


	//   ....[69]....
        /*04ec*/ 	.word	0x000006a0
        /*04f0*/ 	.word	0x000000ff
        /*04f4*/ 	.word	0x000002a0
        /*04f8*/ 	.short	0x0100
        /*04fa*/ 	.byte	0x08
	.zero		1


	//   ....[70]....
        /*04fc*/ 	.word	0x000006b0
        /*0500*/ 	.word	0x000000ff
        /*0504*/ 	.word	0x00000118
        /*0508*/ 	.short	0x0100
        /*050a*/ 	.byte	0x08
	.zero		1


	//   ....[71]....
        /*050c*/ 	.word	0x000006c0
        /*0510*/ 	.word	0x000000ff
        /*0514*/ 	.word	0x000002a8
        /*0518*/ 	.short	0x0100
        /*051a*/ 	.byte	0x08
	.zero		1


	//   ....[72]....
        /*051c*/ 	.word	0x000006d0
        /*0520*/ 	.word	0x000000ff
        /*0524*/ 	.word	0x00000120
        /*0528*/ 	.short	0x0100
        /*052a*/ 	.byte	0x08
	.zero		1


	//   ....[73]....
        /*052c*/ 	.word	0x000006e0
        /*0530*/ 	.word	0x000000ff
        /*0534*/ 	.word	0x000002b0
        /*0538*/ 	.short	0x0100
        /*053a*/ 	.byte	0x08
	.zero		1


	//   ....[74]....
        /*053c*/ 	.word	0x000006f0
        /*0540*/ 	.word	0x000000ff
        /*0544*/ 	.word	0x00000128
        /*0548*/ 	.short	0x0100
        /*054a*/ 	.byte	0x08
	.zero		1


	//   ....[75]....
        /*054c*/ 	.word	0x00000700
        /*0550*/ 	.word	0x000000ff
        /*0554*/ 	.word	0x000002b8
        /*0558*/ 	.short	0x0100
        /*055a*/ 	.byte	0x08
	.zero		1


	//   ....[76]....
        /*055c*/ 	.word	0x00000710
        /*0560*/ 	.word	0x000000ff
        /*0564*/ 	.word	0x00000130
        /*0568*/ 	.short	0x0100
        /*056a*/ 	.byte	0x08
	.zero		1


	//   ....[77]....
        /*056c*/ 	.word	0x00000720
        /*0570*/ 	.word	0x000000ff
        /*0574*/ 	.word	0x000002c0
        /*0578*/ 	.short	0x0100
        /*057a*/ 	.byte	0x08
	.zero		1


	//   ....[78]....
        /*057c*/ 	.word	0x00000730
        /*0580*/ 	.word	0x000000ff
        /*0584*/ 	.word	0x00000138
        /*0588*/ 	.short	0x0100
        /*058a*/ 	.byte	0x08
	.zero		1


	//   ....[79]....
        /*058c*/ 	.word	0x00000740
        /*0590*/ 	.word	0x000000ff
        /*0594*/ 	.word	0x000002c8
        /*0598*/ 	.short	0x0100
        /*059a*/ 	.byte	0x08
	.zero		1


	//   ....[80]....
        /*059c*/ 	.word	0x00000750
        /*05a0*/ 	.word	0x000000ff
        /*05a4*/ 	.word	0x00000140
        /*05a8*/ 	.short	0x0100
        /*05aa*/ 	.byte	0x08
	.zero		1


	//   ....[81]....
        /*05ac*/ 	.word	0x00000760
        /*05b0*/ 	.word	0x000000ff
        /*05b4*/ 	.word	0x000002d0
        /*05b8*/ 	.short	0x0100
        /*05ba*/ 	.byte	0x08
	.zero		1


	//   ....[82]....
        /*05bc*/ 	.word	0x00000770
        /*05c0*/ 	.word	0x000000ff
        /*05c4*/ 	.word	0x00000148
        /*05c8*/ 	.short	0x0100
        /*05ca*/ 	.byte	0x08
	.zero		1


	//   ....[83]....
        /*05cc*/ 	.word	0x00000780
        /*05d0*/ 	.word	0x000000ff
        /*05d4*/ 	.word	0x000002d8
        /*05d8*/ 	.short	0x0100
        /*05da*/ 	.byte	0x08
	.zero		1


	//   ....[84]....
        /*05dc*/ 	.word	0x00000790
        /*05e0*/ 	.word	0x000000ff
        /*05e4*/ 	.word	0x00000150
        /*05e8*/ 	.short	0x0100
        /*05ea*/ 	.byte	0x08
	.zero		1


	//   ....[85]....
        /*05ec*/ 	.word	0x000007a0
        /*05f0*/ 	.word	0x000000ff
        /*05f4*/ 	.word	0x000002e0
        /*05f8*/ 	.short	0x0100
        /*05fa*/ 	.byte	0x08
	.zero		1


	//   ....[86]....
        /*05fc*/ 	.word	0x000007b0
        /*0600*/ 	.word	0x000000ff
        /*0604*/ 	.word	0x00000158
        /*0608*/ 	.short	0x0100
        /*060a*/ 	.byte	0x08
	.zero		1


	//   ....[87]....
        /*060c*/ 	.word	0x000007c0
        /*0610*/ 	.word	0x000000ff
        /*0614*/ 	.word	0x000002e8
        /*0618*/ 	.short	0x0100
        /*061a*/ 	.byte	0x08
	.zero		1


	//   ....[88]....
        /*061c*/ 	.word	0x000007d0
        /*0620*/ 	.word	0x000000ff
        /*0624*/ 	.word	0x00000160
        /*0628*/ 	.short	0x0100
        /*062a*/ 	.byte	0x08
	.zero		1


	//   ....[89]....
        /*062c*/ 	.word	0x000007e0
        /*0630*/ 	.word	0x000000ff
        /*0634*/ 	.word	0x000002f0
        /*0638*/ 	.short	0x0100
        /*063a*/ 	.byte	0x08
	.zero		1


	//   ....[90]....
        /*063c*/ 	.word	0x000007f0
        /*0640*/ 	.word	0x000000ff
        /*0644*/ 	.word	0x00000168
        /*0648*/ 	.short	0x0100
        /*064a*/ 	.byte	0x08
	.zero		1


	//   ....[91]....
        /*064c*/ 	.word	0x00000800
        /*0650*/ 	.word	0x000000ff
        /*0654*/ 	.word	0x000002f8
        /*0658*/ 	.short	0x0100
        /*065a*/ 	.byte	0x08
	.zero		1


	//   ....[92]....
        /*065c*/ 	.word	0x00000810
        /*0660*/ 	.word	0x000000ff
        /*0664*/ 	.word	0x00000170
        /*0668*/ 	.short	0x0100
        /*066a*/ 	.byte	0x08
	.zero		1


	//   ....[93]....
        /*066c*/ 	.word	0x00000820
        /*0670*/ 	.word	0x000000ff
        /*0674*/ 	.word	0x00000300
        /*0678*/ 	.short	0x0100
        /*067a*/ 	.byte	0x08
	.zero		1


	//   ....[94]....
        /*067c*/ 	.word	0x00000830
        /*0680*/ 	.word	0x000000ff
        /*0684*/ 	.word	0x00000178
        /*0688*/ 	.short	0x0100
        /*068a*/ 	.byte	0x08
	.zero		1


	//   ....[95]....
        /*068c*/ 	.word	0x00000840
        /*0690*/ 	.word	0x000000ff
        /*0694*/ 	.word	0x00000308
        /*0698*/ 	.short	0x0100
        /*069a*/ 	.byte	0x08
	.zero		1


	//   ....[96]....
        /*069c*/ 	.word	0x00000850
        /*06a0*/ 	.word	0x000000ff
        /*06a4*/ 	.word	0x00000180
        /*06a8*/ 	.short	0x0100
        /*06aa*/ 	.byte	0x08
	.zero		1


	//   ....[97]....
        /*06ac*/ 	.word	0x00000860
        /*06b0*/ 	.word	0x000000ff
        /*06b4*/ 	.word	0x00000310
        /*06b8*/ 	.short	0x0100
        /*06ba*/ 	.byte	0x08
	.zero		1


	//   ....[98]....
        /*06bc*/ 	.word	0x00000870
        /*06c0*/ 	.word	0x000000ff
        /*06c4*/ 	.word	0x00000188
        /*06c8*/ 	.short	0x0100
        /*06ca*/ 	.byte	0x08
	.zero		1


	//   ....[99]....
        /*06cc*/ 	.word	0x00000880
        /*06d0*/ 	.word	0x000000ff
        /*06d4*/ 	.word	0x00000318
        /*06d8*/ 	.short	0x0100
        /*06da*/ 	.byte	0x08
	.zero		1


	//   ....[100]....
        /*06dc*/ 	.word	0x00000ba0
        /*06e0*/ 	.word	0x000000ff
        /*06e4*/ 	.word	0x00000350
        /*06e8*/ 	.short	0x0100
        /*06ea*/ 	.byte	0x08
	.zero		1


	//   ....[101]....
        /*06ec*/ 	.word	0x00000c10
        /*06f0*/ 	.word	0x000000ff
        /*06f4*/ 	.word	0x00000358
        /*06f8*/ 	.short	0x0100
        /*06fa*/ 	.byte	0x08
	.zero		1


	//   ....[102]....
        /*06fc*/ 	.word	0x00000c30
        /*0700*/ 	.word	0x000000ff
        /*0704*/ 	.word	0x00000330
        /*0708*/ 	.short	0x0100
        /*070a*/ 	.byte	0x09
	.zero		1


	//   ....[103]....
        /*070c*/ 	.word	0x00000c40
        /*0710*/ 	.word	0x000000ff
        /*0714*/ 	.word	0x00000338
        /*0718*/ 	.short	0x0100
        /*071a*/ 	.byte	0x09
	.zero		1


	//   ....[104]....
        /*071c*/ 	.word	0x00000c50
        /*0720*/ 	.word	0x000000ff
        /*0724*/ 	.word	0x00000340
        /*0728*/ 	.short	0x0100
        /*072a*/ 	.byte	0x09
	.zero		1


	//   ....[105]....
        /*072c*/ 	.word	0x00000c60
        /*0730*/ 	.word	0x000000ff
        /*0734*/ 	.word	0x00000348
        /*0738*/ 	.short	0x0100
        /*073a*/ 	.byte	0x09
	.zero		1


	//   ....[106]....
        /*073c*/ 	.word	0x00001bb0
        /*0740*/ 	.word	0x000000ff
        /*0744*/ 	.word	0xfffffff8
        /*0748*/ 	.short	0x010a
        /*074a*/ 	.byte	0x2b
	.zero		1


	//   ....[107]....
        /*074c*/ 	.word	0x00001d70
        /*0750*/ 	.word	0x00000003
        /*0754*/ 	.word	0x00000000
        /*0758*/ 	.short	0x010a
        /*075a*/ 	.byte	0x3f
	.zero		1


	//   ....[108]....
        /*075c*/ 	.word	0x00001db0
        /*0760*/ 	.word	0x00000003
        /*0764*/ 	.word	0x00000000
        /*0768*/ 	.short	0x010a
        /*076a*/ 	.byte	0x3f
	.zero		1


	//   ....[109]....
        /*076c*/ 	.word	0x00001fb0
        /*0770*/ 	.word	0x000000ff
        /*0774*/ 	.word	0x00000000
        /*0778*/ 	.short	0x010a
        /*077a*/ 	.byte	0x04
	.zero		1


	//   ....[110]....
        /*077c*/ 	.word	0x00001ff0
        /*0780*/ 	.word	0x000000ff
        /*0784*/ 	.word	0x00000000
        /*0788*/ 	.short	0x010a
        /*078a*/ 	.byte	0x04
	.zero		1


	//   ....[111]....
        /*078c*/ 	.word	0x00002150
        /*0790*/ 	.word	0x000000ff
        /*0794*/ 	.word	0x00000000
        /*0798*/ 	.short	0x0101
        /*079a*/ 	.byte	0x04
	.zero		1


	//   ....[112]....
        /*079c*/ 	.word	0x00002250
        /*07a0*/ 	.word	0x00000002
        /*07a4*/ 	.word	0x00000000
        /*07a8*/ 	.short	0x0101
        /*07aa*/ 	.byte	0x30
	.zero		1


	//   ....[113]....
        /*07ac*/ 	.word	0x00002320
        /*07b0*/ 	.word	0x000000ff
        /*07b4*/ 	.word	0x00000000
        /*07b8*/ 	.short	0x0101
        /*07ba*/ 	.byte	0x06
	.zero		1


	//   ....[114]....
        /*07bc*/ 	.word	0x00002390
        /*07c0*/ 	.word	0x000000ff
        /*07c4*/ 	.word	0x00000008
        /*07c8*/ 	.short	0x010a
        /*07ca*/ 	.byte	0x2b
	.zero		1


	//   ....[115]....
        /*07cc*/ 	.word	0x00002cf0
        /*07d0*/ 	.word	0x00000000
        /*07d4*/ 	.word	0x00000000
        /*07d8*/ 	.short	0x0101
        /*07da*/ 	.byte	0x30
	.zero		1


	//   ....[116]....
        /*07dc*/ 	.word	0x000035d0
        /*07e0*/ 	.word	0x0000000b
        /*07e4*/ 	.word	0x00000190
        /*07e8*/ 	.short	0x010a
        /*07ea*/ 	.byte	0x3f
	.zero		1


	//   ....[117]....
        /*07ec*/ 	.word	0x00003970
        /*07f0*/ 	.word	0x00000004
        /*07f4*/ 	.word	0x00000358
        /*07f8*/ 	.short	0x0101
        /*07fa*/ 	.byte	0x3f
	.zero		1


	//   ....[118]....
        /*07fc*/ 	.word	0x000040c0
        /*0800*/ 	.word	0x00000007
        /*0804*/ 	.word	0x00000000
        /*0808*/ 	.short	0x010a
        /*080a*/ 	.byte	0x3f
	.zero		1


	//   ....[119]....
        /*080c*/ 	.word	0x00004140
        /*0810*/ 	.word	0x00000009
        /*0814*/ 	.word	0x00000000
        /*0818*/ 	.short	0x010a
        /*081a*/ 	.byte	0x3f
	.zero		1


	//   ....[120]....
        /*081c*/ 	.word	0x000041d0
        /*0820*/ 	.word	0x00000006
        /*0824*/ 	.word	0x00000000
        /*0828*/ 	.short	0x010a
        /*082a*/ 	.byte	0x3f
	.zero		1


	//   ....[121]....
        /*082c*/ 	.word	0x00004260
        /*0830*/ 	.word	0x00000009
        /*0834*/ 	.word	0x00000000
        /*0838*/ 	.short	0x010a
        /*083a*/ 	.byte	0x3f
	.zero		1


	//   ....[122]....
        /*083c*/ 	.word	0x000042f0
        /*0840*/ 	.word	0x00000006
        /*0844*/ 	.word	0x00000000
        /*0848*/ 	.short	0x010a
        /*084a*/ 	.byte	0x3f
	.zero		1


	//   ....[123]....
        /*084c*/ 	.word	0x00004380
        /*0850*/ 	.word	0x00000009
        /*0854*/ 	.word	0x00000000
        /*0858*/ 	.short	0x010a
        /*085a*/ 	.byte	0x3f
	.zero		1


	//   ....[124]....
        /*085c*/ 	.word	0x00004410
        /*0860*/ 	.word	0x00000006
        /*0864*/ 	.word	0x00000000
        /*0868*/ 	.short	0x010a
        /*086a*/ 	.byte	0x3f
	.zero		1


	//   ....[125]....
        /*086c*/ 	.word	0x000044a0
        /*0870*/ 	.word	0x00000009
        /*0874*/ 	.word	0x00000000
        /*0878*/ 	.short	0x010a
        /*087a*/ 	.byte	0x3f
	.zero		1


	//   ....[126]....
        /*087c*/ 	.word	0x00004530
        /*0880*/ 	.word	0x00000006
        /*0884*/ 	.word	0x00000000
        /*0888*/ 	.short	0x010a
        /*088a*/ 	.byte	0x3f
	.zero		1


	//   ....[127]....
        /*088c*/ 	.word	0x000045c0
        /*0890*/ 	.word	0x00000009
        /*0894*/ 	.word	0x00000000
        /*0898*/ 	.short	0x010a
        /*089a*/ 	.byte	0x3f
	.zero		1


	//   ....[128]....
        /*089c*/ 	.word	0x00004650
        /*08a0*/ 	.word	0x00000006
        /*08a4*/ 	.word	0x00000000
        /*08a8*/ 	.short	0x010a
        /*08aa*/ 	.byte	0x3f
	.zero		1


	//   ....[129]....
        /*08ac*/ 	.word	0x000046e0
        /*08b0*/ 	.word	0x00000009
        /*08b4*/ 	.word	0x00000000
        /*08b8*/ 	.short	0x010a
        /*08ba*/ 	.byte	0x3f
	.zero		1


	//   ....[130]....
        /*08bc*/ 	.word	0x00004770
        /*08c0*/ 	.word	0x00000006
        /*08c4*/ 	.word	0x00000000
        /*08c8*/ 	.short	0x010a
        /*08ca*/ 	.byte	0x3f
	.zero		1


	//   ....[131]....
        /*08cc*/ 	.word	0x00004800
        /*08d0*/ 	.word	0x00000009
        /*08d4*/ 	.word	0x00000000
        /*08d8*/ 	.short	0x010a
        /*08da*/ 	.byte	0x3f
	.zero		1


	//   ....[132]....
        /*08dc*/ 	.word	0x00004890
        /*08e0*/ 	.word	0x00000006
        /*08e4*/ 	.word	0x00000000
        /*08e8*/ 	.short	0x010a
        /*08ea*/ 	.byte	0x3f
	.zero		1


	//   ....[133]....
        /*08ec*/ 	.word	0x00004920
        /*08f0*/ 	.word	0x00000009
        /*08f4*/ 	.word	0x00000000
        /*08f8*/ 	.short	0x010a
        /*08fa*/ 	.byte	0x3f
	.zero		1


	//   ....[134]....
        /*08fc*/ 	.word	0x000049b0
        /*0900*/ 	.word	0x00000006
        /*0904*/ 	.word	0x00000000
        /*0908*/ 	.short	0x010a
        /*090a*/ 	.byte	0x3f
	.zero		1


	//   ....[135]....
        /*090c*/ 	.word	0x00004a40
        /*0910*/ 	.word	0x00000009
        /*0914*/ 	.word	0x00000000
        /*0918*/ 	.short	0x010a
        /*091a*/ 	.byte	0x3f
	.zero		1


	//   ....[136]....
        /*091c*/ 	.word	0x00004ad0
        /*0920*/ 	.word	0x00000006
        /*0924*/ 	.word	0x00000000
        /*0928*/ 	.short	0x010a
        /*092a*/ 	.byte	0x3f
	.zero		1


	//   ....[137]....
        /*092c*/ 	.word	0x00004b60
        /*0930*/ 	.word	0x00000009
        /*0934*/ 	.word	0x00000000
        /*0938*/ 	.short	0x010a
        /*093a*/ 	.byte	0x3f
	.zero		1


	//   ....[138]....
        /*093c*/ 	.word	0x00004bf0
        /*0940*/ 	.word	0x00000006
        /*0944*/ 	.word	0x00000000
        /*0948*/ 	.short	0x010a
        /*094a*/ 	.byte	0x3f
	.zero		1


	//   ....[139]....
        /*094c*/ 	.word	0x00004c80
        /*0950*/ 	.word	0x00000009
        /*0954*/ 	.word	0x00000000
        /*0958*/ 	.short	0x010a
        /*095a*/ 	.byte	0x3f
	.zero		1


	//   ....[140]....
        /*095c*/ 	.word	0x00004d10
        /*0960*/ 	.word	0x00000006
        /*0964*/ 	.word	0x00000000
        /*0968*/ 	.short	0x010a
        /*096a*/ 	.byte	0x3f
	.zero		1


	//   ....[141]....
        /*096c*/ 	.word	0x00004da0
        /*0970*/ 	.word	0x00000009
        /*0974*/ 	.word	0x00000000
        /*0978*/ 	.short	0x010a
        /*097a*/ 	.byte	0x3f
	.zero		1


	//   ....[142]....
        /*097c*/ 	.word	0x00004e30
        /*0980*/ 	.word	0x00000006
        /*0984*/ 	.word	0x00000000
        /*0988*/ 	.short	0x010a
        /*098a*/ 	.byte	0x3f
	.zero		1


	//   ....[143]....
        /*098c*/ 	.word	0x00004ec0
        /*0990*/ 	.word	0x00000009
        /*0994*/ 	.word	0x00000000
        /*0998*/ 	.short	0x010a
        /*099a*/ 	.byte	0x3f
	.zero		1


	//   ....[144]....
        /*099c*/ 	.word	0x00004f50
        /*09a0*/ 	.word	0x00000006
        /*09a4*/ 	.word	0x00000000
        /*09a8*/ 	.short	0x010a
        /*09aa*/ 	.byte	0x3f
	.zero		1


	//   ....[145]....
        /*09ac*/ 	.word	0x00004fe0
        /*09b0*/ 	.word	0x00000009
        /*09b4*/ 	.word	0x00000000
        /*09b8*/ 	.short	0x010a
        /*09ba*/ 	.byte	0x3f
	.zero		1


	//   ....[146]....
        /*09bc*/ 	.word	0x00005070
        /*09c0*/ 	.word	0x00000006
        /*09c4*/ 	.word	0x00000000
        /*09c8*/ 	.short	0x010a
        /*09ca*/ 	.byte	0x3f
	.zero		1


	//   ....[147]....
        /*09cc*/ 	.word	0x00005100
        /*09d0*/ 	.word	0x00000009
        /*09d4*/ 	.word	0x00000000
        /*09d8*/ 	.short	0x010a
        /*09da*/ 	.byte	0x3f
	.zero		1


	//   ....[148]....
        /*09dc*/ 	.word	0x00005190
        /*09e0*/ 	.word	0x00000006
        /*09e4*/ 	.word	0x00000000
        /*09e8*/ 	.short	0x010a
        /*09ea*/ 	.byte	0x3f
	.zero		1


	//   ....[149]....
        /*09ec*/ 	.word	0x00005220
        /*09f0*/ 	.word	0x00000009
        /*09f4*/ 	.word	0x00000000
        /*09f8*/ 	.short	0x010a
        /*09fa*/ 	.byte	0x3f
	.zero		1


	//   ....[150]....
        /*09fc*/ 	.word	0x000052b0
        /*0a00*/ 	.word	0x00000006
        /*0a04*/ 	.word	0x00000000
        /*0a08*/ 	.short	0x010a
        /*0a0a*/ 	.byte	0x3f
	.zero		1


	//   ....[151]....
        /*0a0c*/ 	.word	0x00005340
        /*0a10*/ 	.word	0x00000009
        /*0a14*/ 	.word	0x00000000
        /*0a18*/ 	.short	0x010a
        /*0a1a*/ 	.byte	0x3f
	.zero		1


	//   ....[152]....
        /*0a1c*/ 	.word	0x000053d0
        /*0a20*/ 	.word	0x00000006
        /*0a24*/ 	.word	0x00000000
        /*0a28*/ 	.short	0x010a
        /*0a2a*/ 	.byte	0x3f
	.zero		1


	//   ....[153]....
        /*0a2c*/ 	.word	0x00005460
        /*0a30*/ 	.word	0x00000009
        /*0a34*/ 	.word	0x00000000
        /*0a38*/ 	.short	0x010a
        /*0a3a*/ 	.byte	0x3f
	.zero		1


	//   ....[154]....
        /*0a3c*/ 	.word	0x000054f0
        /*0a40*/ 	.word	0x00000006
        /*0a44*/ 	.word	0x00000000
        /*0a48*/ 	.short	0x010a
        /*0a4a*/ 	.byte	0x3f
	.zero		1


	//   ....[155]....
        /*0a4c*/ 	.word	0x00005580
        /*0a50*/ 	.word	0x00000009
        /*0a54*/ 	.word	0x00000000
        /*0a58*/ 	.short	0x010a
        /*0a5a*/ 	.byte	0x3f
	.zero		1


	//   ....[156]....
        /*0a5c*/ 	.word	0x00005610
        /*0a60*/ 	.word	0x00000006
        /*0a64*/ 	.word	0x00000000
        /*0a68*/ 	.short	0x010a
        /*0a6a*/ 	.byte	0x3f
	.zero		1


	//   ....[157]....
        /*0a6c*/ 	.word	0x000056a0
        /*0a70*/ 	.word	0x00000009
        /*0a74*/ 	.word	0x00000000
        /*0a78*/ 	.short	0x010a
        /*0a7a*/ 	.byte	0x3f
	.zero		1


	//   ....[158]....
        /*0a7c*/ 	.word	0x00005730
        /*0a80*/ 	.word	0x00000006
        /*0a84*/ 	.word	0x00000000
        /*0a88*/ 	.short	0x010a
        /*0a8a*/ 	.byte	0x3f
	.zero		1


	//   ....[159]....
        /*0a8c*/ 	.word	0x000057c0
        /*0a90*/ 	.word	0x00000009
        /*0a94*/ 	.word	0x00000000
        /*0a98*/ 	.short	0x010a
        /*0a9a*/ 	.byte	0x3f
	.zero		1


	//   ....[160]....
        /*0a9c*/ 	.word	0x00005850
        /*0aa0*/ 	.word	0x00000006
        /*0aa4*/ 	.word	0x00000000
        /*0aa8*/ 	.short	0x010a
        /*0aaa*/ 	.byte	0x3f
	.zero		1


	//   ....[161]....
        /*0aac*/ 	.word	0x000058e0
        /*0ab0*/ 	.word	0x00000009
        /*0ab4*/ 	.word	0x00000000
        /*0ab8*/ 	.short	0x010a
        /*0aba*/ 	.byte	0x3f
	.zero		1


	//   ....[162]....
        /*0abc*/ 	.word	0x00005970
        /*0ac0*/ 	.word	0x00000006
        /*0ac4*/ 	.word	0x00000000
        /*0ac8*/ 	.short	0x010a
        /*0aca*/ 	.byte	0x3f
	.zero		1


	//   ....[163]....
        /*0acc*/ 	.word	0x00005a00
        /*0ad0*/ 	.word	0x00000009
        /*0ad4*/ 	.word	0x00000000
        /*0ad8*/ 	.short	0x010a
        /*0ada*/ 	.byte	0x3f
	.zero		1


	//   ....[164]....
        /*0adc*/ 	.word	0x00005a90
        /*0ae0*/ 	.word	0x00000006
        /*0ae4*/ 	.word	0x00000000
        /*0ae8*/ 	.short	0x010a
        /*0aea*/ 	.byte	0x3f
	.zero		1


	//   ....[165]....
        /*0aec*/ 	.word	0x00005b20
        /*0af0*/ 	.word	0x00000009
        /*0af4*/ 	.word	0x00000000
        /*0af8*/ 	.short	0x010a
        /*0afa*/ 	.byte	0x3f
	.zero		1


	//   ....[166]....
        /*0afc*/ 	.word	0x00005bb0
        /*0b00*/ 	.word	0x00000006
        /*0b04*/ 	.word	0x00000000
        /*0b08*/ 	.short	0x010a
        /*0b0a*/ 	.byte	0x3f
	.zero		1


	//   ....[167]....
        /*0b0c*/ 	.word	0x00005c40
        /*0b10*/ 	.word	0x00000003
        /*0b14*/ 	.word	0x00000000
        /*0b18*/ 	.short	0x010a
        /*0b1a*/ 	.byte	0x3f
	.zero		1


	//   ....[168]....
        /*0b1c*/ 	.word	0x00005cb0
        /*0b20*/ 	.word	0x00000003
        /*0b24*/ 	.word	0xfffffff8
        /*0b28*/ 	.short	0x010a
        /*0b2a*/ 	.byte	0x3f
	.zero		1


	//   ....[169]....
        /*0b2c*/ 	.word	0x00005d00
        /*0b30*/ 	.word	0x00000003
        /*0b34*/ 	.word	0x00000000
        /*0b38*/ 	.short	0x010a
        /*0b3a*/ 	.byte	0x3f
	.zero		1


	//   ....[170]....
        /*0b3c*/ 	.word	0x00005d60
        /*0b40*/ 	.word	0x00000003
        /*0b44*/ 	.word	0x00000000
        /*0b48*/ 	.short	0x010a
        /*0b4a*/ 	.byte	0x3f
	.zero		1


	//   ....[171]....
        /*0b4c*/ 	.word	0x00005dc0
        /*0b50*/ 	.word	0x00000003
        /*0b54*/ 	.word	0x00000008
        /*0b58*/ 	.short	0x010a
        /*0b5a*/ 	.byte	0x3f
	.zero		1


	//   ....[172]....
        /*0b5c*/ 	.word	0x00005ea0
        /*0b60*/ 	.word	0x0000000b
        /*0b64*/ 	.word	0x00000190
        /*0b68*/ 	.short	0x010a
        /*0b6a*/ 	.byte	0x3f
	.zero		1


	//   ....[173]....
        /*0b6c*/ 	.word	0x00005f80
        /*0b70*/ 	.word	0x00000007
        /*0b74*/ 	.word	0x00000000
        /*0b78*/ 	.short	0x010a
        /*0b7a*/ 	.byte	0x3f
	.zero		1


	//   ....[174]....
        /*0b7c*/ 	.word	0x00005fd0
        /*0b80*/ 	.word	0x00000009
        /*0b84*/ 	.word	0x00000000
        /*0b88*/ 	.short	0x010a
        /*0b8a*/ 	.byte	0x3f
	.zero		1


	//   ....[175]....
        /*0b8c*/ 	.word	0x00006020
        /*0b90*/ 	.word	0x00000006
        /*0b94*/ 	.word	0x00000000
        /*0b98*/ 	.short	0x010a
        /*0b9a*/ 	.byte	0x3f
	.zero		1


	//   ....[176]....
        /*0b9c*/ 	.word	0x00006070
        /*0ba0*/ 	.word	0x00000009
        /*0ba4*/ 	.word	0x00000000
        /*0ba8*/ 	.short	0x010a
        /*0baa*/ 	.byte	0x3f
	.zero		1


	//   ....[177]....
        /*0bac*/ 	.word	0x000060c0
        /*0bb0*/ 	.word	0x00000006
        /*0bb4*/ 	.word	0x00000000
        /*0bb8*/ 	.short	0x010a
        /*0bba*/ 	.byte	0x3f
	.zero		1


	//   ....[178]....
        /*0bbc*/ 	.word	0x00006110
        /*0bc0*/ 	.word	0x00000009
        /*0bc4*/ 	.word	0x00000000
        /*0bc8*/ 	.short	0x010a
        /*0bca*/ 	.byte	0x3f
	.zero		1


	//   ....[179]....
        /*0bcc*/ 	.word	0x00006160
        /*0bd0*/ 	.word	0x00000006
        /*0bd4*/ 	.word	0x00000000
        /*0bd8*/ 	.short	0x010a
        /*0bda*/ 	.byte	0x3f
	.zero		1


	//   ....[180]....
        /*0bdc*/ 	.word	0x000061b0
        /*0be0*/ 	.word	0x00000009
        /*0be4*/ 	.word	0x00000000
        /*0be8*/ 	.short	0x010a
        /*0bea*/ 	.byte	0x3f
	.zero		1


	//   ....[181]....
        /*0bec*/ 	.word	0x00006200
        /*0bf0*/ 	.word	0x00000006
        /*0bf4*/ 	.word	0x00000000
        /*0bf8*/ 	.short	0x010a
        /*0bfa*/ 	.byte	0x3f
	.zero		1


	//   ....[182]....
        /*0bfc*/ 	.word	0x00006250
        /*0c00*/ 	.word	0x00000009
        /*0c04*/ 	.word	0x00000000
        /*0c08*/ 	.short	0x010a
        /*0c0a*/ 	.byte	0x3f
	.zero		1


	//   ....[183]....
        /*0c0c*/ 	.word	0x000062a0
        /*0c10*/ 	.word	0x00000006
        /*0c14*/ 	.word	0x00000000
        /*0c18*/ 	.short	0x010a
        /*0c1a*/ 	.byte	0x3f
	.zero		1


	//   ....[184]....
        /*0c1c*/ 	.word	0x000062f0
        /*0c20*/ 	.word	0x00000009
        /*0c24*/ 	.word	0x00000000
        /*0c28*/ 	.short	0x010a
        /*0c2a*/ 	.byte	0x3f
	.zero		1


	//   ....[185]....
        /*0c2c*/ 	.word	0x00006340
        /*0c30*/ 	.word	0x00000006
        /*0c34*/ 	.word	0x00000000
        /*0c38*/ 	.short	0x010a
        /*0c3a*/ 	.byte	0x3f
	.zero		1


	//   ....[186]....
        /*0c3c*/ 	.word	0x00006390
        /*0c40*/ 	.word	0x00000009
        /*0c44*/ 	.word	0x00000000
        /*0c48*/ 	.short	0x010a
        /*0c4a*/ 	.byte	0x3f
	.zero		1


	//   ....[187]....
        /*0c4c*/ 	.word	0x000063e0
        /*0c50*/ 	.word	0x00000006
        /*0c54*/ 	.word	0x00000000
        /*0c58*/ 	.short	0x010a
        /*0c5a*/ 	.byte	0x3f
	.zero		1


	//   ....[188]....
        /*0c5c*/ 	.word	0x00006430
        /*0c60*/ 	.word	0x00000009
        /*0c64*/ 	.word	0x00000000
        /*0c68*/ 	.short	0x010a
        /*0c6a*/ 	.byte	0x3f
	.zero		1


	//   ....[189]....
        /*0c6c*/ 	.word	0x00006480
        /*0c70*/ 	.word	0x00000006
        /*0c74*/ 	.word	0x00000000
        /*0c78*/ 	.short	0x010a
        /*0c7a*/ 	.byte	0x3f
	.zero		1


	//   ....[190]....
        /*0c7c*/ 	.word	0x000064d0
        /*0c80*/ 	.word	0x00000009
        /*0c84*/ 	.word	0x00000000
        /*0c88*/ 	.short	0x010a
        /*0c8a*/ 	.byte	0x3f
	.zero		1


	//   ....[191]....
        /*0c8c*/ 	.word	0x00006520
        /*0c90*/ 	.word	0x00000006
        /*0c94*/ 	.word	0x00000000
        /*0c98*/ 	.short	0x010a
        /*0c9a*/ 	.byte	0x3f
	.zero		1


	//   ....[192]....
        /*0c9c*/ 	.word	0x00006570
        /*0ca0*/ 	.word	0x00000009
        /*0ca4*/ 	.word	0x00000000
        /*0ca8*/ 	.short	0x010a
        /*0caa*/ 	.byte	0x3f
	.zero		1


	//   ....[193]....
        /*0cac*/ 	.word	0x000065c0
        /*0cb0*/ 	.word	0x00000006
        /*0cb4*/ 	.word	0x00000000
        /*0cb8*/ 	.short	0x010a
        /*0cba*/ 	.byte	0x3f
	.zero		1


	//   ....[194]....
        /*0cbc*/ 	.word	0x00006610
        /*0cc0*/ 	.word	0x00000009
        /*0cc4*/ 	.word	0x00000000
        /*0cc8*/ 	.short	0x010a
        /*0cca*/ 	.byte	0x3f
	.zero		1


	//   ....[195]....
        /*0ccc*/ 	.word	0x00006660
        /*0cd0*/ 	.word	0x00000006
        /*0cd4*/ 	.word	0x00000000
        /*0cd8*/ 	.short	0x010a
        /*0cda*/ 	.byte	0x3f
	.zero		1


	//   ....[196]....
        /*0cdc*/ 	.word	0x000066b0
        /*0ce0*/ 	.word	0x00000009
        /*0ce4*/ 	.word	0x00000000
        /*0ce8*/ 	.short	0x010a
        /*0cea*/ 	.byte	0x3f
	.zero		1


	//   ....[197]....
        /*0cec*/ 	.word	0x00006700
        /*0cf0*/ 	.word	0x00000006
        /*0cf4*/ 	.word	0x00000000
        /*0cf8*/ 	.short	0x010a
        /*0cfa*/ 	.byte	0x3f
	.zero		1


	//   ....[198]....
        /*0cfc*/ 	.word	0x00006750
        /*0d00*/ 	.word	0x00000009
        /*0d04*/ 	.word	0x00000000
        /*0d08*/ 	.short	0x010a
        /*0d0a*/ 	.byte	0x3f
	.zero		1


	//   ....[199]....
        /*0d0c*/ 	.word	0x000067a0
        /*0d10*/ 	.word	0x00000006
        /*0d14*/ 	.word	0x00000000
        /*0d18*/ 	.short	0x010a
        /*0d1a*/ 	.byte	0x3f
	.zero		1


	//   ....[200]....
        /*0d1c*/ 	.word	0x000067f0
        /*0d20*/ 	.word	0x00000009
        /*0d24*/ 	.word	0x00000000
        /*0d28*/ 	.short	0x010a
        /*0d2a*/ 	.byte	0x3f
	.zero		1


	//   ....[201]....
        /*0d2c*/ 	.word	0x00006840
        /*0d30*/ 	.word	0x00000006
        /*0d34*/ 	.word	0x00000000
        /*0d38*/ 	.short	0x010a
        /*0d3a*/ 	.byte	0x3f
	.zero		1


	//   ....[202]....
        /*0d3c*/ 	.word	0x00006890
        /*0d40*/ 	.word	0x00000009
        /*0d44*/ 	.word	0x00000000
        /*0d48*/ 	.short	0x010a
        /*0d4a*/ 	.byte	0x3f
	.zero		1


	//   ....[203]....
        /*0d4c*/ 	.word	0x000068e0
        /*0d50*/ 	.word	0x00000006
        /*0d54*/ 	.word	0x00000000
        /*0d58*/ 	.short	0x010a
        /*0d5a*/ 	.byte	0x3f
	.zero		1


	//   ....[204]....
        /*0d5c*/ 	.word	0x00006930
        /*0d60*/ 	.word	0x00000009
        /*0d64*/ 	.word	0x00000000
        /*0d68*/ 	.short	0x010a
        /*0d6a*/ 	.byte	0x3f
	.zero		1


	//   ....[205]....
        /*0d6c*/ 	.word	0x00006980
        /*0d70*/ 	.word	0x00000006
        /*0d74*/ 	.word	0x00000000
        /*0d78*/ 	.short	0x010a
        /*0d7a*/ 	.byte	0x3f
	.zero		1


	//   ....[206]....
        /*0d7c*/ 	.word	0x000069d0
        /*0d80*/ 	.word	0x00000009
        /*0d84*/ 	.word	0x00000000
        /*0d88*/ 	.short	0x010a
        /*0d8a*/ 	.byte	0x3f
	.zero		1


	//   ....[207]....
        /*0d8c*/ 	.word	0x00006a20
        /*0d90*/ 	.word	0x00000006
        /*0d94*/ 	.word	0x00000000
        /*0d98*/ 	.short	0x010a
        /*0d9a*/ 	.byte	0x3f
	.zero		1


	//   ....[208]....
        /*0d9c*/ 	.word	0x00006a70
        /*0da0*/ 	.word	0x00000009
        /*0da4*/ 	.word	0x00000000
        /*0da8*/ 	.short	0x010a
        /*0daa*/ 	.byte	0x3f
	.zero		1


	//   ....[209]....
        /*0dac*/ 	.word	0x00006ac0
        /*0db0*/ 	.word	0x00000006
        /*0db4*/ 	.word	0x00000000
        /*0db8*/ 	.short	0x010a
        /*0dba*/ 	.byte	0x3f
	.zero		1


	//   ....[210]....
        /*0dbc*/ 	.word	0x00006b10
        /*0dc0*/ 	.word	0x00000009
        /*0dc4*/ 	.word	0x00000000
        /*0dc8*/ 	.short	0x010a
        /*0dca*/ 	.byte	0x3f
	.zero		1


	//   ....[211]....
        /*0dcc*/ 	.word	0x00006b60
        /*0dd0*/ 	.word	0x00000006
        /*0dd4*/ 	.word	0x00000000
        /*0dd8*/ 	.short	0x010a
        /*0dda*/ 	.byte	0x3f
	.zero		1


	//   ....[212]....
        /*0ddc*/ 	.word	0x00006bb0
        /*0de0*/ 	.word	0x00000009
        /*0de4*/ 	.word	0x00000000
        /*0de8*/ 	.short	0x010a
        /*0dea*/ 	.byte	0x3f
	.zero		1


	//   ....[213]....
        /*0dec*/ 	.word	0x00006c00
        /*0df0*/ 	.word	0x00000006
        /*0df4*/ 	.word	0x00000000
        /*0df8*/ 	.short	0x010a
        /*0dfa*/ 	.byte	0x3f
	.zero		1


	//   ....[214]....
        /*0dfc*/ 	.word	0x00006c50
        /*0e00*/ 	.word	0x00000009
        /*0e04*/ 	.word	0x00000000
        /*0e08*/ 	.short	0x010a
        /*0e0a*/ 	.byte	0x3f
	.zero		1


	//   ....[215]....
        /*0e0c*/ 	.word	0x00006ca0
        /*0e10*/ 	.word	0x00000006
        /*0e14*/ 	.word	0x00000000
        /*0e18*/ 	.short	0x010a
        /*0e1a*/ 	.byte	0x3f
	.zero		1


	//   ....[216]....
        /*0e1c*/ 	.word	0x00006cf0
        /*0e20*/ 	.word	0x00000009
        /*0e24*/ 	.word	0x00000000
        /*0e28*/ 	.short	0x010a
        /*0e2a*/ 	.byte	0x3f
	.zero		1


	//   ....[217]....
        /*0e2c*/ 	.word	0x00006d40
        /*0e30*/ 	.word	0x00000006
        /*0e34*/ 	.word	0x00000000
        /*0e38*/ 	.short	0x010a
        /*0e3a*/ 	.byte	0x3f
	.zero		1


	//   ....[218]....
        /*0e3c*/ 	.word	0x00006d90
        /*0e40*/ 	.word	0x00000009
        /*0e44*/ 	.word	0x00000000
        /*0e48*/ 	.short	0x010a
        /*0e4a*/ 	.byte	0x3f
	.zero		1


	//   ....[219]....
        /*0e4c*/ 	.word	0x00006de0
        /*0e50*/ 	.word	0x00000006
        /*0e54*/ 	.word	0x00000000
        /*0e58*/ 	.short	0x010a
        /*0e5a*/ 	.byte	0x3f
	.zero		1


	//   ....[220]....
        /*0e5c*/ 	.word	0x00006e30
        /*0e60*/ 	.word	0x00000009
        /*0e64*/ 	.word	0x00000000
        /*0e68*/ 	.short	0x010a
        /*0e6a*/ 	.byte	0x3f
	.zero		1


	//   ....[221]....
        /*0e6c*/ 	.word	0x00006e80
        /*0e70*/ 	.word	0x00000006
        /*0e74*/ 	.word	0x00000000
        /*0e78*/ 	.short	0x010a
        /*0e7a*/ 	.byte	0x3f
	.zero		1


	//----- nvinfo : EIATTR_NUM_MBARRIERS
	.align		4
.L_35:
        /*0e7c*/ 	.byte	0x03, 0x38
        /*0e7e*/ 	.short	0x006a


	//----- nvinfo : EIATTR_EXIT_INSTR_OFFSETS
	.align		4
        /*0e80*/ 	.byte	0x04, 0x1c
        /*0e82*/ 	.short	(.L_37 - .L_36)


	//   ....[0]....
.L_36:
        /*0e84*/ 	.word	0x00001790


	//   ....[1]....
        /*0e88*/ 	.word	0x000017f0


	//   ....[2]....
        /*0e8c*/ 	.word	0x00003300


	//   ....[3]....
        /*0e90*/ 	.word	0x00003330


	//   ....[4]....
        /*0e94*/ 	.word	0x00005c90


	//----- nvinfo : EIATTR_MAX_THREADS
	.align		4
.L_37:
        /*0e98*/ 	.byte	0x04, 0x05
        /*0e9a*/ 	.short	(.L_39 - .L_38)
.L_38:
        /*0e9c*/ 	.word	0x00000180
        /*0ea0*/ 	.word	0x00000001
        /*0ea4*/ 	.word	0x00000001


	//----- nvinfo : EIATTR_CRS_STACK_SIZE
	.align		4
.L_39:
        /*0ea8*/ 	.byte	0x04, 0x1e
        /*0eaa*/ 	.short	(.L_41 - .L_40)
.L_40:
        /*0eac*/ 	.word	0x00000000


	//----- nvinfo : EIATTR_CBANK_PARAM_SIZE
	.align		4
.L_41:
        /*0eb0*/ 	.byte	0x03, 0x19
        /*0eb2*/ 	.short	0x0470


	//----- nvinfo : EIATTR_PARAM_CBANK
	.align		4
        /*0eb4*/ 	.byte	0x04, 0x0a
        /*0eb6*/ 	.short	(.L_43 - .L_42)
	.align		4
.L_42:
        /*0eb8*/ 	.word	index@(.nv.constant0._ZN7cutlass13device_kernelINS_4gemm6kernel13GemmUniversalIN4cute5tupleIJiiiiEEENS1_10collective13CollectiveMmaINS1_34MainloopSm90TmaGmmaWarpSpecializedILi50ENS5_IJNS4_1CILi1EEESB_SB_EEENS1_32KernelTmaWarpSpecializedPingpongEEENS5_IJNSA_ILi64EEENSA_ILi8EEENSA_ILi32EEEEEENS_6half_tENS5_IJlSB_lEEESJ_NS5_IJSB_llEEENS4_8TiledMMAINS4_8MMA_AtomIJNS4_4SM904GMMA24MMA_64x8x16_F32F16F16_SSILNSP_5MajorE0ELSR_1ELNSP_7ScaleInE1ELSS_1EEEEEENS4_6LayoutISC_NS5_IJNSA_ILi0EEESW_SW_EEEEENS5_IJNS4_10UnderscoreESZ_SZ_EEEEENS4_13SM90_TMA_LOADENS4_14ComposedLayoutINS4_7SwizzleILi2ELi4ELi3EEENS4_18smem_ptr_flag_bitsILi16EEENSV_INS5_IJSG_SH_EEENS5_IJSH_SB_EEEEEEEvNS4_8identityES12_NS13_INS14_ILi0ELi4ELi3EEES17_NSV_INS5_IJSG_SG_EEENS5_IJSB_SG_EEEEEEEvS1C_EENS_8epilogue10collective6detail29Sm90TmaWarpSpecializedAdapterINS1K_15DefaultEpilogueISJ_SK_SK_NS1J_6thread17LinearCombinationISJ_Li1EffLNS1O_9ScaleType4KindE0ELNS_15FloatRoundStyleE2ESJ_EENS1_15EpilogueDefaultEEEEEvvEEEEvNT_6ParamsE)
        /*0ebc*/ 	.short	0x0210
        /*0ebe*/ 	.short	0x0470


	//----- nvinfo : EIATTR_SW_WAR
	.align		4
.L_43:
        /*0ec0*/ 	.byte	0x04, 0x36
        /*0ec2*/ 	.short	(.L_45 - .L_44)
.L_44:
        /*0ec4*/ 	.word	0x00000008
.L_45:


//--------------------- .nv.callgraph             --------------------------
	.section	.nv.callgraph,"",@"SHT_CUDA_CALLGRAPH"
	.align	4
	.sectionentsize	8
	.align		4
        /*0000*/ 	.word	0x00000000
	.align		4
        /*0004*/ 	.word	0xffffffff
	.align		4
        /*0008*/ 	.word	index@(_ZN7cutlass13device_kernelINS_4gemm6kernel13GemmUniversalIN4cute5tupleIJiiiiEEENS1_10collective13CollectiveMmaINS1_34MainloopSm90TmaGmmaWarpSpecializedILi50ENS5_IJNS4_1CILi1EEESB_SB_EEENS1_32KernelTmaWarpSpecializedPingpongEEENS5_IJNSA_ILi64EEENSA_ILi8EEENSA_ILi32EEEEEENS_6half_tENS5_IJlSB_lEEESJ_NS5_IJSB_llEEENS4_8TiledMMAINS4_8MMA_AtomIJNS4_4SM904GMMA24MMA_64x8x16_F32F16F16_SSILNSP_5MajorE0ELSR_1ELNSP_7ScaleInE1ELSS_1EEEEEENS4_6LayoutISC_NS5_IJNSA_ILi0EEESW_SW_EEEEENS5_IJNS4_10UnderscoreESZ_SZ_EEEEENS4_13SM90_TMA_LOADENS4_14ComposedLayoutINS4_7SwizzleILi2ELi4ELi3EEENS4_18smem_ptr_flag_bitsILi16EEENSV_INS5_IJSG_SH_EEENS5_IJSH_SB_EEEEEEEvNS4_8identityES12_NS13_INS14_ILi0ELi4ELi3EEES17_NSV_INS5_IJSG_SG_EEENS5_IJSB_SG_EEEEEEEvS1C_EENS_8epilogue10collective6detail29Sm90TmaWarpSpecializedAdapterINS1K_15DefaultEpilogueISJ_SK_SK_NS1J_6thread17LinearCombinationISJ_Li1EffLNS1O_9ScaleType4KindE0ELNS_15FloatRoundStyleE2ESJ_EENS1_15EpilogueDefaultEEEEEvvEEEEvNT_6ParamsE)
	.align		4
        /*000c*/ 	.word	index@(__assertfail)
	.align		4
        /*0010*/ 	.word	0x00000000
	.align		4
        /*0014*/ 	.word	0xfffffffe
	.align		4
        /*0018*/ 	.word	0x00000000
	.align		4
        /*001c*/ 	.word	0xfffffffd
	.align		4
        /*0020*/ 	.word	0x00000000
	.align		4
        /*0024*/ 	.word	0xfffffffc


//--------------------- .nv.constant4             --------------------------
	.section	.nv.constant4,"a",@progbits
	.align	8
	.align		8
.nv.constant4:
        /*0000*/ 	.dword	__assertfail
	.align		8
        /*0008*/ 	.dword	__unnamed_1
	.align		8
        /*0010*/ 	.dword	_ZN39_INTERNAL_d6e769a8_4_k_cu_0cceeb63_29664cuda3std3__45__cpo5beginE
	.align		8
        /*0018*/ 	.dword	_ZN39_INTERNAL_d6e769a8_4_k_cu_0cceeb63_29664cuda3std3__45__cpo3endE
	.align		8
        /*0020*/ 	.dword	_ZN39_INTERNAL_d6e769a8_4_k_cu_0cceeb63_29664cuda3std3__45__cpo6cbeginE
	.align		8
        /*0028*/ 	.dword	_ZN39_INTERNAL_d6e769a8_4_k_cu_0cceeb63_29664cuda3std3__45__cpo4cendE
	.align		8
        /*0030*/ 	.dword	_ZN39_INTERNAL_d6e769a8_4_k_cu_0cceeb63_29664cuda3std3__441_GLOBAL__N__d6e769a8_4_k_cu_0cceeb63_29666ignoreE
	.align		8
        /*0038*/ 	.dword	_ZN39_INTERNAL_d6e769a8_4_k_cu_0cceeb63_29664cuda3std3__419piecewise_constructE
	.align		8
        /*0040*/ 	.dword	_ZN39_INTERNAL_d6e769a8_4_k_cu_0cceeb63_29664cuda3std3__48in_placeE
	.align		8
        /*0048*/ 	.dword	_ZN39_INTERNAL_d6e769a8_4_k_cu_0cceeb63_29664cuda3std6ranges3__45__cpo4swapE
	.align		8
        /*0050*/ 	.dword	_ZN39_INTERNAL_d6e769a8_4_k_cu_0cceeb63_29664cuda3std6ranges3__45__cpo9iter_moveE
	.align		8
        /*0058*/ 	.dword	_ZN39_INTERNAL_d6e769a8_4_k_cu_0cceeb63_29664cute7productE
	.align		8
        /*0060*/ 	.dword	_ZN39_INTERNAL_d6e769a8_4_k_cu_0cceeb63_29664cute1_E
	.align		8
        /*0068*/ 	.dword	$str$22
	.align		8
        /*0070*/ 	.dword	$str$23


//--------------------- .text._ZN7cutlass13device_kernelINS_4gemm6kernel13GemmUniversalIN4cute5tupleIJiiiiEEENS1_10collective13CollectiveMmaINS1_34MainloopSm90TmaGmmaWarpSpecializedILi50ENS5_IJNS4_1CILi1EEESB_SB_EEENS1_32KernelTmaWarpSpecializedPingpongEEENS5_IJNSA_ILi64EEENSA_ILi8EEENSA_ILi32EEEEEENS_6half_tENS5_IJlSB_lEEESJ_NS5_IJSB_llEEENS4_8TiledMMAINS4_8MMA_AtomIJNS4_4SM904GMMA24MMA_64x8x16_F32F16F16_SSILNSP_5MajorE0ELSR_1ELNSP_7ScaleInE1ELSS_1EEEEEENS4_6LayoutISC_NS5_IJNSA_ILi0EEESW_SW_EEEEENS5_IJNS4_10UnderscoreESZ_SZ_EEEEENS4_13SM90_TMA_LOADENS4_14ComposedLayoutINS4_7SwizzleILi2ELi4ELi3EEENS4_18smem_ptr_flag_bitsILi16EEENSV_INS5_IJSG_SH_EEENS5_IJSH_SB_EEEEEEEvNS4_8identityES12_NS13_INS14_ILi0ELi4ELi3EEES17_NSV_INS5_IJSG_SG_EEENS5_IJSB_SG_EEEEEEEvS1C_EENS_8epilogue10collective6detail29Sm90TmaWarpSpecializedAdapterINS1K_15DefaultEpilogueISJ_SK_SK_NS1J_6thread17LinearCombinationISJ_Li1EffLNS1O_9ScaleType4KindE0ELNS_15FloatRoundStyleE2ESJ_EENS1_15EpilogueDefaultEEEEEvvEEEEvNT_6ParamsE --------------------------
	.section	.text._ZN7cutlass13device_kernelINS_4gemm6kernel13GemmUniversalIN4cute5tupleIJiiiiEEENS1_10collective13CollectiveMmaINS1_34MainloopSm90TmaGmmaWarpSpecializedILi50ENS5_IJNS4_1CILi1EEESB_SB_EEENS1_32KernelTmaWarpSpecializedPingpongEEENS5_IJNSA_ILi64EEENSA_ILi8EEENSA_ILi32EEEEEENS_6half_tENS5_IJlSB_lEEESJ_NS5_IJSB_llEEENS4_8TiledMMAINS4_8MMA_AtomIJNS4_4SM904GMMA24MMA_64x8x16_F32F16F16_SSILNSP_5MajorE0ELSR_1ELNSP_7ScaleInE1ELSS_1EEEEEENS4_6LayoutISC_NS5_IJNSA_ILi0EEESW_SW_EEEEENS5_IJNS4_10UnderscoreESZ_SZ_EEEEENS4_13SM90_TMA_LOADENS4_14ComposedLayoutINS4_7SwizzleILi2ELi4ELi3EEENS4_18smem_ptr_flag_bitsILi16EEENSV_INS5_IJSG_SH_EEENS5_IJSH_SB_EEEEEEEvNS4_8identityES12_NS13_INS14_ILi0ELi4ELi3EEES17_NSV_INS5_IJSG_SG_EEENS5_IJSB_SG_EEEEEEEvS1C_EENS_8epilogue10collective6detail29Sm90TmaWarpSpecializedAdapterINS1K_15DefaultEpilogueISJ_SK_SK_NS1J_6thread17LinearCombinationISJ_Li1EffLNS1O_9ScaleType4KindE0ELNS_15FloatRoundStyleE2ESJ_EENS1_15EpilogueDefaultEEEEEvvEEEEvNT_6ParamsE,"ax",@progbits
	.align	128
.text._ZN7cutlass13device_kernelINS_4gemm6kernel13GemmUniversalIN4cute5tupleIJiiiiEEENS1_10collective13CollectiveMmaINS1_34MainloopSm90TmaGmmaWarpSpecializedILi50ENS5_IJNS4_1CILi1EEESB_SB_EEENS1_32KernelTmaWarpSpecializedPingpongEEENS5_IJNSA_ILi64EEENSA_ILi8EEENSA_ILi32EEEEEENS_6half_tENS5_IJlSB_lEEESJ_NS5_IJSB_llEEENS4_8TiledMMAINS4_8MMA_AtomIJNS4_4SM904GMMA24MMA_64x8x16_F32F16F16_SSILNSP_5MajorE0ELSR_1ELNSP_7ScaleInE1ELSS_1EEEEEENS4_6LayoutISC_NS5_IJNSA_ILi0EEESW_SW_EEEEENS5_IJNS4_10UnderscoreESZ_SZ_EEEEENS4_13SM90_TMA_LOADENS4_14ComposedLayoutINS4_7SwizzleILi2ELi4ELi3EEENS4_18smem_ptr_flag_bitsILi16EEENSV_INS5_IJSG_SH_EEENS5_IJSH_SB_EEEEEEEvNS4_8identityES12_NS13_INS14_ILi0ELi4ELi3EEES17_NSV_INS5_IJSG_SG_EEENS5_IJSB_SG_EEEEEEEvS1C_EENS_8epilogue10collective6detail29Sm90TmaWarpSpecializedAdapterINS1K_15DefaultEpilogueISJ_SK_SK_NS1J_6thread17LinearCombinationISJ_Li1EffLNS1O_9ScaleType4KindE0ELNS_15FloatRoundStyleE2ESJ_EENS1_15EpilogueDefaultEEEEEvvEEEEvNT_6ParamsE:
        .type           _ZN7cutlass13device_kernelINS_4gemm6kernel13GemmUniversalIN4cute5tupleIJiiiiEEENS1_10collective13CollectiveMmaINS1_34MainloopSm90TmaGmmaWarpSpecializedILi50ENS5_IJNS4_1CILi1EEESB_SB_EEENS1_32KernelTmaWarpSpecializedPingpongEEENS5_IJNSA_ILi64EEENSA_ILi8EEENSA_ILi32EEEEEENS_6half_tENS5_IJlSB_lEEESJ_NS5_IJSB_llEEENS4_8TiledMMAINS4_8MMA_AtomIJNS4_4SM904GMMA24MMA_64x8x16_F32F16F16_SSILNSP_5MajorE0ELSR_1ELNSP_7ScaleInE1ELSS_1EEEEEENS4_6LayoutISC_NS5_IJNSA_ILi0EEESW_SW_EEEEENS5_IJNS4_10UnderscoreESZ_SZ_EEEEENS4_13SM90_TMA_LOADENS4_14ComposedLayoutINS4_7SwizzleILi2ELi4ELi3EEENS4_18smem_ptr_flag_bitsILi16EEENSV_INS5_IJSG_SH_EEENS5_IJSH_SB_EEEEEEEvNS4_8identityES12_NS13_INS14_ILi0ELi4ELi3EEES17_NSV_INS5_IJSG_SG_EEENS5_IJSB_SG_EEEEEEEvS1C_EENS_8epilogue10collective6detail29Sm90TmaWarpSpecializedAdapterINS1K_15DefaultEpilogueISJ_SK_SK_NS1J_6thread17LinearCombinationISJ_Li1EffLNS1O_9ScaleType4KindE0ELNS_15FloatRoundStyleE2ESJ_EENS1_15EpilogueDefaultEEEEEvvEEEEvNT_6ParamsE,@function
        .size           _ZN7cutlass13device_kernelINS_4gemm6kernel13GemmUniversalIN4cute5tupleIJiiiiEEENS1_10collective13CollectiveMmaINS1_34MainloopSm90TmaGmmaWarpSpecializedILi50ENS5_IJNS4_1CILi1EEESB_SB_EEENS1_32KernelTmaWarpSpecializedPingpongEEENS5_IJNSA_ILi64EEENSA_ILi8EEENSA_ILi32EEEEEENS_6half_tENS5_IJlSB_lEEESJ_NS5_IJSB_llEEENS4_8TiledMMAINS4_8MMA_AtomIJNS4_4SM904GMMA24MMA_64x8x16_F32F16F16_SSILNSP_5MajorE0ELSR_1ELNSP_7ScaleInE1ELSS_1EEEEEENS4_6LayoutISC_NS5_IJNSA_ILi0EEESW_SW_EEEEENS5_IJNS4_10UnderscoreESZ_SZ_EEEEENS4_13SM90_TMA_LOADENS4_14ComposedLayoutINS4_7SwizzleILi2ELi4ELi3EEENS4_18smem_ptr_flag_bitsILi16EEENSV_INS5_IJSG_SH_EEENS5_IJSH_SB_EEEEEEEvNS4_8identityES12_NS13_INS14_ILi0ELi4ELi3EEES17_NSV_INS5_IJSG_SG_EEENS5_IJSB_SG_EEEEEEEvS1C_EENS_8epilogue10collective6detail29Sm90TmaWarpSpecializedAdapterINS1K_15DefaultEpilogueISJ_SK_SK_NS1J_6thread17LinearCombinationISJ_Li1EffLNS1O_9ScaleType4KindE0ELNS_15FloatRoundStyleE2ESJ_EENS1_15EpilogueDefaultEEEEEvvEEEEvNT_6ParamsE,(.L_x_170 - _ZN7cutlass13device_kernelINS_4gemm6kernel13GemmUniversalIN4cute5tupleIJiiiiEEENS1_10collective13CollectiveMmaINS1_34MainloopSm90TmaGmmaWarpSpecializedILi50ENS5_IJNS4_1CILi1EEESB_SB_EEENS1_32KernelTmaWarpSpecializedPingpongEEENS5_IJNSA_ILi64EEENSA_ILi8EEENSA_ILi32EEEEEENS_6half_tENS5_IJlSB_lEEESJ_NS5_IJSB_llEEENS4_8TiledMMAINS4_8MMA_AtomIJNS4_4SM904GMMA24MMA_64x8x16_F32F16F16_SSILNSP_5MajorE0ELSR_1ELNSP_7ScaleInE1ELSS_1EEEEEENS4_6LayoutISC_NS5_IJNSA_ILi0EEESW_SW_EEEEENS5_IJNS4_10UnderscoreESZ_SZ_EEEEENS4_13SM90_TMA_LOADENS4_14ComposedLayoutINS4_7SwizzleILi2ELi4ELi3EEENS4_18smem_ptr_flag_bitsILi16EEENSV_INS5_IJSG_SH_EEENS5_IJSH_SB_EEEEEEEvNS4_8identityES12_NS13_INS14_ILi0ELi4ELi3EEES17_NSV_INS5_IJSG_SG_EEENS5_IJSB_SG_EEEEEEEvS1C_EENS_8epilogue10collective6detail29Sm90TmaWarpSpecializedAdapterINS1K_15DefaultEpilogueISJ_SK_SK_NS1J_6thread17LinearCombinationISJ_Li1EffLNS1O_9ScaleType4KindE0ELNS_15FloatRoundStyleE2ESJ_EENS1_15EpilogueDefaultEEEEEvvEEEEvNT_6ParamsE)
        .other          _ZN7cutlass13device_kernelINS_4gemm6kernel13GemmUniversalIN4cute5tupleIJiiiiEEENS1_10collective13CollectiveMmaINS1_34MainloopSm90TmaGmmaWarpSpecializedILi50ENS5_IJNS4_1CILi1EEESB_SB_EEENS1_32KernelTmaWarpSpecializedPingpongEEENS5_IJNSA_ILi64EEENSA_ILi8EEENSA_ILi32EEEEEENS_6half_tENS5_IJlSB_lEEESJ_NS5_IJSB_llEEENS4_8TiledMMAINS4_8MMA_AtomIJNS4_4SM904GMMA24MMA_64x8x16_F32F16F16_SSILNSP_5MajorE0ELSR_1ELNSP_7ScaleInE1ELSS_1EEEEEENS4_6LayoutISC_NS5_IJNSA_ILi0EEESW_SW_EEEEENS5_IJNS4_10UnderscoreESZ_SZ_EEEEENS4_13SM90_TMA_LOADENS4_14ComposedLayoutINS4_7SwizzleILi2ELi4ELi3EEENS4_18smem_ptr_flag_bitsILi16EEENSV_INS5_IJSG_SH_EEENS5_IJSH_SB_EEEEEEEvNS4_8identityES12_NS13_INS14_ILi0ELi4ELi3EEES17_NSV_INS5_IJSG_SG_EEENS5_IJSB_SG_EEEEEEEvS1C_EENS_8epilogue10collective6detail29Sm90TmaWarpSpecializedAdapterINS1K_15DefaultEpilogueISJ_SK_SK_NS1J_6thread17LinearCombinationISJ_Li1EffLNS1O_9ScaleType4KindE0ELNS_15FloatRoundStyleE2ESJ_EENS1_15EpilogueDefaultEEEEEvvEEEEvNT_6ParamsE,@"STO_CUDA_ENTRY STV_DEFAULT"
_ZN7cutlass13device_kernelINS_4gemm6kernel13GemmUniversalIN4cute5tupleIJiiiiEEENS1_10collective13CollectiveMmaINS1_34MainloopSm90TmaGmmaWarpSpecializedILi50ENS5_IJNS4_1CILi1EEESB_SB_EEENS1_32KernelTmaWarpSpecializedPingpongEEENS5_IJNSA_ILi64EEENSA_ILi8EEENSA_ILi32EEEEEENS_6half_tENS5_IJlSB_lEEESJ_NS5_IJSB_llEEENS4_8TiledMMAINS4_8MMA_AtomIJNS4_4SM904GMMA24MMA_64x8x16_F32F16F16_SSILNSP_5MajorE0ELSR_1ELNSP_7ScaleInE1ELSS_1EEEEEENS4_6LayoutISC_NS5_IJNSA_ILi0EEESW_SW_EEEEENS5_IJNS4_10UnderscoreESZ_SZ_EEEEENS4_13SM90_TMA_LOADENS4_14ComposedLayoutINS4_7SwizzleILi2ELi4ELi3EEENS4_18smem_ptr_flag_bitsILi16EEENSV_INS5_IJSG_SH_EEENS5_IJSH_SB_EEEEEEEvNS4_8identityES12_NS13_INS14_ILi0ELi4ELi3EEES17_NSV_INS5_IJSG_SG_EEENS5_IJSB_SG_EEEEEEEvS1C_EENS_8epilogue10collective6detail29Sm90TmaWarpSpecializedAdapterINS1K_15DefaultEpilogueISJ_SK_SK_NS1J_6thread17LinearCombinationISJ_Li1EffLNS1O_9ScaleType4KindE0ELNS_15FloatRoundStyleE2ESJ_EENS1_15EpilogueDefaultEEEEEvvEEEEvNT_6ParamsE:
[----:B------:R-:W0:Y:S01]  /*0000*/  LDC R1, c[0x0][0x28] ;  /* 0x00000a00ff017b82 */ /* 0x000e220000000800 */
[----:B------:R-:W1:Y:S01]  /*0010*/  S2R R2, SR_TID.X ;  /* 0x0000000000027919 */ /* 0x000e620000002100 */
[----:B------:R-:W-:Y:S01]  /*0020*/  ELECT P0, URZ, PT ;  /* 0x00000000003f782f */ /* 0x000fe20003800000 */
[----:B------:R-:W-:Y:S01]  /*0030*/  BSSY B0, `(.L_x_0) ;  /* 0x000000f000007945 */ /* 0x000fe20003800000 */
[--C-:B-1----:R-:W-:Y:S02]  /*0040*/  SHF.R.U32.HI R0, RZ, 0x5, R2.reuse ;  /* 0x00000005ff007819 */ /* 0x102fe40000011602 */
[----:B------:R-:W-:-:S03]  /*0050*/  SHF.R.U32.HI R5, RZ, 0x7, R2 ;  /* 0x00000007ff057819 */ /* 0x000fc60000011602 */
[----:B------:R-:W1:Y:S04]  /*0060*/  SHFL.IDX PT, R3, R0, RZ, 0x1f ;  /* 0x00001fff00037589 */ /* 0x000e6800000e0000 */
[----:B------:R2:W3:Y:S01]  /*0070*/  SHFL.IDX PT, R6, R5, RZ, 0x1f ;  /* 0x00001fff05067589 */ /* 0x0004e200000e0000 */
[----:B-1----:R-:W-:-:S13]  /*0080*/  ISETP.NE.OR P0, PT, R3, RZ, !P0 ;  /* 0x000000ff0300720c */ /* 0x002fda0004705670 */
[----:B0-23--:R-:W-:Y:S05]  /*0090*/  @P0 BRA `(.L_x_1) ;  /* 0x0000000000200947 */ /* 0x00dfea0003800000 */
[----:B------:R-:W-:Y:S02]  /*00a0*/  ULDC.64 UR4, c[0x0][0x198] ;  /* 0x0000660000047ab9 */ /* 0x000fe40000000a00 */
[----:B------:R-:W-:Y:S02]  /*00b0*/  UIADD3 UR6, UP0, UR4, 0xf0, URZ ;  /* 0x000000f004067890 */ /* 0x000fe4000ff1e03f */
[----:B------:R-:W-:Y:S02]  /*00c0*/  UIADD3 UR4, UP1, UR4, 0x1f0, URZ ;  /* 0x000001f004047890 */ /* 0x000fe4000ff3e03f */
[----:B------:R-:W-:Y:S02]  /*00d0*/  UIADD3.X UR7, URZ, UR5, URZ, UP0, !UPT ;  /* 0x000000053f077290 */ /* 0x000fe400087fe43f */
[----:B------:R-:W-:-:S07]  /*00e0*/  UIADD3.X UR5, URZ, UR5, URZ, UP1, !UPT ;  /* 0x000000053f057290 */ /* 0x000fce0008ffe43f */
[----:B------:R0:W-:Y:S02]  /*00f0*/  UTMACCTL.PF [UR6] ;  /* 0x00000000060079b9 */ /* 0x0001e40008040000 */
[----:B------:R0:W-:Y:S02]  /*0100*/  UTMACCTL.PF [UR4] ;  /* 0x00000000040079b9 */ /* 0x0001e40008040000 */
[----:B0-----:R-:W-:Y:S01]  /*0110*/  NOP ;  /* 0x0000000000007918 */ /* 0x001fe20000000000 */
.L_x_1:
[----:B------:R-:W-:Y:S05]  /*0120*/  BSYNC B0 ;  /* 0x0000000000007941 */ /* 0x000fea0003800000 */
.L_x_0:
[----:B------:R-:W0:Y:S02]  /*0130*/  SHFL.IDX PT, R4, R0, RZ, 0x1f ;  /* 0x00001fff00047589 */ /* 0x000e2400000e0000 */
[----:B0-----:R-:W-:-:S13]  /*0140*/  ISETP.NE.AND P0, PT, R4, RZ, PT ;  /* 0x000000ff0400720c */ /* 0x001fda0003f05270 */
[----:B------:R-:W-:Y:S05]  /*0150*/  @P0 BRA `(.L_x_2) ;  /* 0x0000000400d40947 */ /* 0x000fea0003800000 */
[----:B------:R-:W-:Y:S01]  /*0160*/  ELECT P0, URZ, PT ;  /* 0x00000000003f782f */ /* 0x000fe20003800000 */
[----:B------:R-:W-:-:S12]  /*0170*/  BSSY B0, `(.L_x_2) ;  /* 0x0000073000007945 */ /* 0x000fd80003800000 */
[----:B------:R-:W-:Y:S05]  /*0180*/  @!P0 BRA `(.L_x_3) ;  /* 0x0000000400c48947 */ /* 0x000fea0003800000 */
[----:B------:R-:W0:Y:S01]  /*0190*/  S2UR UR8, SR_CgaCtaId ;  /* 0x00000000000879c3 */ /* 0x000e220000008800 */
[----:B------:R-:W-:Y:S01]  /*01a0*/  UMOV UR4, 0x400 ;  /* 0x0000040000047882 */ /* 0x000fe20000000000 */
[----:B------:R-:W-:Y:S01]  /*01b0*/  UMOV UR5, 0x1 ;  /* 0x0000000100057882 */ /* 0x000fe20000000000 */
[----:B------:R-:W-:Y:S02]  /*01c0*/  UMOV UR6, 0x80 ;  /* 0x0000008000067882 */ /* 0x000fe40000000000 */
[----:B------:R-:W-:-:S04]  /*01d0*/  UIADD3 UR6, -UR6, 0x100000, URZ ;  /* 0x0010000006067890 */ /* 0x000fc8000fffe13f */
[----:B------:R-:W-:Y:S02]  /*01e0*/  USHF.L.U32 UR7, UR6, 0xb, URZ ;  /* 0x0000000b06077899 */ /* 0x000fe4000800063f */
[----:B------:R-:W-:Y:S02]  /*01f0*/  USHF.L.U32 UR6, UR6, 0x1, URZ ;  /* 0x0000000106067899 */ /* 0x000fe4000800063f */
[----:B0-----:R-:W-:Y:S02]  /*0200*/  ULEA UR8, UR8, UR4, 0x18 ;  /* 0x0000000408087291 */ /* 0x001fe4000f8ec03f */
[----:B------:R-:W-:-:S04]  /*0210*/  UIADD3 UR4, -UR5, 0x100000, URZ ;  /* 0x0010000005047890 */ /* 0x000fc8000fffe13f */
[----:B------:R-:W-:Y:S02]  /*0220*/  USHF.L.U32 UR5, UR4, 0xb, URZ ;  /* 0x0000000b04057899 */ /* 0x000fe4000800063f */
[----:B------:R-:W-:Y:S01]  /*0230*/  USHF.L.U32 UR4, UR4, 0x1, URZ ;  /* 0x0000000104047899 */ /* 0x000fe2000800063f */
[----:B------:R-:W0:Y:S11]  /*0240*/  FENCE.VIEW.ASYNC.S ;  /* 0x00000000000073c6 */ /* 0x000e360000000000 */
[----:B0-----:R0:W1:Y:S01]  /*0250*/  SYNCS.EXCH.64 URZ, [UR8], UR4 ;  /* 0x00000004083f75b2 */ /* 0x0010620008000100 */
[----:B------:R0:W2:Y:S01]  /*0260*/  SYNCS.EXCH.64 URZ, [UR8+0x190], UR6 ;  /* 0x00019006083f75b2 */ /* 0x0000a20008000100 */
[----:B------:R0:W3:Y:S01]  /*0270*/  SYNCS.EXCH.64 URZ, [UR8+0x8], UR4 ;  /* 0x00000804083f75b2 */ /* 0x0000e20008000100 */
[----:B------:R0:W4:Y:S01]  /*0280*/  SYNCS.EXCH.64 URZ, [UR8+0x198], UR6 ;  /* 0x00019806083f75b2 */ /* 0x0001220008000100 */
[----:B------:R0:W0:Y:S01]  /*0290*/  SYNCS.EXCH.64 URZ, [UR8+0x10], UR4 ;  /* 0x00001004083f75b2 */ /* 0x0000220008000100 */
        /* <DEDUP_REMOVED lines=95> */
[----:B-1234-:R-:W-:Y:S01]  /*0890*/  NOP ;  /* 0x0000000000007918 */ /* 0x01efe20000000000 */
.L_x_3:
[----:B0-----:R-:W-:Y:S05]  /*08a0*/  BSYNC B0 ;  /* 0x0000000000007941 */ /* 0x001fea0003800000 */
.L_x_2:
[----:B------:R-:W0:Y:S01]  /*08b0*/  SHFL.IDX PT, R7, R0, RZ, 0x1f ;  /* 0x00001fff00077589 */ /* 0x000e2200000e0000 */
[----:B------:R-:W-:Y:S01]  /*08c0*/  ELECT P0, URZ, PT ;  /* 0x00000000003f782f */ /* 0x000fe20003800000 */
[----:B------:R-:W-:Y:S01]  /*08d0*/  NOP ;  /* 0x0000000000007918 */ /* 0x000fe20000000000 */
[----:B------:R-:W-:Y:S01]  /*08e0*/  ELECT P1, URZ, PT ;  /* 0x00000000003f782f */ /* 0x000fe20003820000 */
[----:B------:R-:W1:Y:S01]  /*08f0*/  SHFL.IDX PT, R4, R0, RZ, 0x1f ;  /* 0x00001fff00047589 */ /* 0x000e6200000e0000 */
[----:B------:R-:W-:Y:S01]  /*0900*/  UMOV UR4, 0x20 ;  /* 0x0000002000047882 */ /* 0x000fe20000000000 */
[----:B------:R-:W-:Y:S01]  /*0910*/  UMOV UR11, 0x80 ;  /* 0x00000080000b7882 */ /* 0x000fe20000000000 */
[----:B------:R-:W-:Y:S01]  /*0920*/  NOP ;  /* 0x0000000000007918 */ /* 0x000fe20000000000 */
[----:B------:R-:W2:Y:S01]  /*0930*/  SHFL.IDX PT, R5, R5, RZ, 0x1f ;  /* 0x00001fff05057589 */ /* 0x000ea200000e0000 */
[C---:B------:R-:W-:Y:S01]  /*0940*/  VIADD R37, R6.reuse, 0xffffffff ;  /* 0xffffffff06257836 */ /* 0x040fe20000000000 */
[----:B------:R-:W-:Y:S01]  /*0950*/  ULDC.64 UR36, c[0x0][0x208] ;  /* 0x0000820000247ab9 */ /* 0x000fe20000000a00 */
[----:B------:R-:W-:-:S03]  /*0960*/  ISETP.NE.AND P2, PT, R6, RZ, PT ;  /* 0x000000ff0600720c */ /* 0x000fc60003f45270 */
[----:B------:R-:W-:Y:S02]  /*0970*/  ISETP.GE.U32.AND P3, PT, R37, 0x2, PT ;  /* 0x000000022500780c */ /* 0x000fe40003f66070 */
[----:B0-----:R-:W-:Y:S02]  /*0980*/  ISETP.NE.OR P0, PT, R7, RZ, !P0 ;  /* 0x000000ff0700720c */ /* 0x001fe40004705670 */
[----:B-1----:R-:W-:Y:S02]  /*0990*/  ISETP.NE.OR P1, PT, R4, RZ, !P1 ;  /* 0x000000ff0400720c */ /* 0x002fe40004f25670 */
[----:B------:R-:W-:Y:S02]  /*09a0*/  SHF.R.S32.HI R4, RZ, 0x1f, R3 ;  /* 0x0000001fff047819 */ /* 0x000fe40000011403 */
[----:B--2---:R-:W-:Y:S02]  /*09b0*/  R2UR UR43, R5 ;  /* 0x00000000052b72ca */ /* 0x004fe400000e0000 */
[----:B------:R-:W-:-:S05]  /*09c0*/  LEA.HI R4, R4, R3, RZ, 0x2 ;  /* 0x0000000304047211 */ /* 0x000fca00078f10ff */
[----:B------:R-:W-:Y:S01]  /*09d0*/  VOTEU.ALL UP0, P0 ;  /* 0x00000000003f7886 */ /* 0x000fe20000000000 */
[----:B------:R-:W-:Y:S01]  /*09e0*/  LOP3.LUT R4, R4, 0xfffffffc, RZ, 0xc0, !PT ;  /* 0xfffffffc04047812 */ /* 0x000fe200078ec0ff */
[----:B------:R-:W-:-:S03]  /*09f0*/  VOTEU.ALL UP1, P1 ;  /* 0x00000000003f7886 */ /* 0x000fc60000820000 */
[----:B------:R-:W0:Y:S01]  /*0a00*/  @!UP0 S2UR UR7, SR_CgaCtaId ;  /* 0x00000000000789c3 */ /* 0x000e220000008800 */
[----:B------:R-:W-:Y:S01]  /*0a10*/  @!UP0 UMOV UR6, 0x400 ;  /* 0x0000040000068882 */ /* 0x000fe20000000000 */
[----:B------:R-:W-:-:S04]  /*0a20*/  @!UP0 UIADD3 UR4, -UR4, 0x100000, URZ ;  /* 0x0010000004048890 */ /* 0x000fc8000fffe13f */
[----:B------:R-:W-:Y:S02]  /*0a30*/  @!UP0 USHF.L.U32 UR5, UR4, 0xb, URZ ;  /* 0x0000000b04058899 */ /* 0x000fe4000800063f */
[----:B------:R-:W-:Y:S01]  /*0a40*/  @!UP0 USHF.L.U32 UR4, UR4, 0x1, URZ ;  /* 0x0000000104048899 */ /* 0x000fe2000800063f */
[----:B------:R-:W-:Y:S01]  /*0a50*/  IMAD.IADD R0, R3, 0x1, -R4 ;  /* 0x0000000103007824 */ /* 0x000fe200078e0a04 */
[----:B------:R-:W-:Y:S01]  /*0a60*/  @!UP1 UMOV UR9, 0x400 ;  /* 0x0000040000099882 */ /* 0x000fe20000000000 */
[----:B------:R-:W-:Y:S01]  /*0a70*/  VOTEU.ALL UP2, P1 ;  /* 0x00000000003f7886 */ /* 0x000fe20000840000 */
[----:B------:R-:W-:Y:S01]  /*0a80*/  VOTEU.ALL UP3, P1 ;  /* 0x00000000003f7886 */ /* 0x000fe20000860000 */
[----:B------:R-:W-:Y:S01]  /*0a90*/  VOTEU.ALL UP4, P1 ;  /* 0x00000000003f7886 */ /* 0x000fe20000880000 */
[----:B------:R-:W1:Y:S01]  /*0aa0*/  @!UP1 S2UR UR10, SR_CgaCtaId ;  /* 0x00000000000a99c3 */ /* 0x000e620000008800 */
[----:B------:R-:W-:Y:S01]  /*0ab0*/  VOTEU.ALL UP5, P1 ;  /* 0x00000000003f7886 */ /* 0x000fe200008a0000 */
[----:B------:R-:W-:-:S04]  /*0ac0*/  SHF.R.S32.HI R3, RZ, 0x1f, R2 ;  /* 0x0000001fff037819 */ /* 0x000fc80000011402 */
[----:B------:R-:W-:-:S04]  /*0ad0*/  LEA.HI R3, R3, R2, RZ, 0x7 ;  /* 0x0000000203037211 */ /* 0x000fc800078f38ff */
[----:B------:R-:W-:-:S05]  /*0ae0*/  LOP3.LUT R3, R3, 0xffffff80, RZ, 0xc0, !PT ;  /* 0xffffff8003037812 */ /* 0x000fca00078ec0ff */
[----:B------:R-:W-:Y:S01]  /*0af0*/  IMAD.IADD R3, R2, 0x1, -R3 ;  /* 0x0000000102037824 */ /* 0x000fe200078e0a03 */
[----:B0-----:R-:W-:Y:S02]  /*0b00*/  @!UP0 ULEA UR8, UR7, UR6, 0x18 ;  /* 0x0000000607088291 */ /* 0x001fe4000f8ec03f */
[----:B------:R-:W-:-:S04]  /*0b10*/  @!UP1 UIADD3 UR6, -UR11, 0x100000, URZ ;  /* 0x001000000b069890 */ /* 0x000fc8000fffe13f */
[----:B------:R-:W-:Y:S02]  /*0b20*/  @!UP1 USHF.L.U32 UR7, UR6, 0xb, URZ ;  /* 0x0000000b06079899 */ /* 0x000fe4000800063f */
[----:B------:R-:W-:Y:S01]  /*0b30*/  @!UP1 USHF.L.U32 UR6, UR6, 0x1, URZ ;  /* 0x0000000106069899 */ /* 0x000fe2000800063f */
[----:B------:R-:W-:Y:S01]  /*0b40*/  VOTEU.ALL UP0, P0 ;  /* 0x00000000003f7886 */ /* 0x000fe20000000000 */
[----:B-1----:R-:W-:Y:S01]  /*0b50*/  @!UP1 ULEA UR9, UR10, UR9, 0x18 ;  /* 0x000000090a099291 */ /* 0x002fe2000f8ec03f */
[----:B------:R-:W-:Y:S02]  /*0b60*/  VOTEU.ALL UP1, P0 ;  /* 0x00000000003f7886 */ /* 0x000fe40000020000 */
[----:B------:R-:W-:Y:S01]  /*0b70*/  ULDC.64 UR10, c[0x0][0x598] ;  /* 0x00016600000a7ab9 */ /* 0x000fe20000000a00 */
[----:B------:R-:W-:Y:S01]  /*0b80*/  ISETP.NE.AND P0, PT, R0, 0x3, PT ;  /* 0x000000030000780c */ /* 0x000fe20003f05270 */
[----:B------:R-:W0:Y:S02]  /*0b90*/  FENCE.VIEW.ASYNC.S ;  /* 0x00000000000073c6 */ /* 0x000e240000000000 */
[----:B0-----:R0:W1:Y:S01]  /*0ba0*/  @!UP0 SYNCS.EXCH.64 URZ, [UR8+0x350], UR4 ;  /* 0x00035004083f85b2 */ /* 0x0010620008000100 */
[----:B------:R-:W-:-:S02]  /*0bb0*/  ISETP.NE.U32.AND P1, PT, RZ, UR10, PT ;  /* 0x0000000aff007c0c */ /* 0x000fc4000bf25070 */
[----:B------:R-:W-:Y:S02]  /*0bc0*/  ISETP.EQ.OR P0, PT, R0, RZ, !P0 ;  /* 0x000000ff0000720c */ /* 0x000fe40004702670 */
[----:B------:R-:W-:Y:S02]  /*0bd0*/  ISETP.NE.AND.EX P1, PT, RZ, UR11, PT, P1 ;  /* 0x0000000bff007c0c */ /* 0x000fe4000bf25310 */
[----:B------:R-:W-:-:S04]  /*0be0*/  ISETP.EQ.AND P0, PT, R6, RZ, P0 ;  /* 0x000000ff0600720c */ /* 0x000fc80000702270 */
[----:B------:R-:W-:-:S04]  /*0bf0*/  SEL R18, RZ, 0x1, !P0 ;  /* 0x00000001ff127807 */ /* 0x000fc80004000000 */
[----:B------:R-:W-:Y:S01]  /*0c00*/  SEL R18, R18, 0x2, P3 ;  /* 0x0000000212127807 */ /* 0x000fe20001800000 */
[----:B------:R0:W1:Y:S01]  /*0c10*/  @!UP1 SYNCS.EXCH.64 URZ, [UR8+0x358], UR4 ;  /* 0x00035804083f95b2 */ /* 0x0000620008000100 */
[----:B------:R-:W-:Y:S01]  /*0c20*/  NOP ;  /* 0x0000000000007918 */ /* 0x000fe20000000000 */
[----:B------:R0:W1:Y:S01]  /*0c30*/  @!UP2 SYNCS.EXCH.64 URZ, [UR9+0x330], UR6 ;  /* 0x00033006093fa5b2 */ /* 0x0000620008000100 */
[----:B------:R0:W1:Y:S01]  /*0c40*/  @!UP3 SYNCS.EXCH.64 URZ, [UR9+0x338], UR6 ;  /* 0x00033806093fb5b2 */ /* 0x0000620008000100 */
[----:B------:R0:W1:Y:S01]  /*0c50*/  @!UP4 SYNCS.EXCH.64 URZ, [UR9+0x340], UR6 ;  /* 0x00034006093fc5b2 */ /* 0x0000620008000100 */
[----:B------:R0:W1:Y:S01]  /*0c60*/  @!UP5 SYNCS.EXCH.64 URZ, [UR9+0x348], UR6 ;  /* 0x00034806093fd5b2 */ /* 0x0000620008000100 */
[----:B------:R-:W-:Y:S01]  /*0c70*/  NOP ;  /* 0x0000000000007918 */ /* 0x000fe20000000000 */
[----:B-1----:R-:W-:Y:S06]  /*0c80*/  BAR.SYNC.DEFER_BLOCKING 0x0 ;  /* 0x0000000000007b1d */ /* 0x002fec0000010000 */
[----:B0-----:R-:W-:Y:S05]  /*0c90*/  @!P1 BRA `(.L_x_4) ;  /* 0x00000000001c9947 */ /* 0x001fea0003800000 */
[----:B------:R-:W0:Y:S02]  /*0ca0*/  LDC.64 R4, c[0x0][0x598] ;  /* 0x00016600ff047b82 */ /* 0x000e240000000a00 */
[----:B0-----:R-:W2:Y:S02]  /*0cb0*/  LDG.E.64 R4, desc[UR36][R4.64] ;  /* 0x0000002404047981 */ /* 0x001ea4000c1e1b00 */
[----:B--2---:R-:W-:-:S04]  /*0cc0*/  ISETP.NE.U32.AND P0, PT, R4, RZ, PT ;  /* 0x000000ff0400720c */ /* 0x004fc80003f05070 */
[----:B------:R-:W-:-:S13]  /*0cd0*/  ISETP.NE.AND.EX P0, PT, R5, RZ, PT, P0 ;  /* 0x000000ff0500720c */ /* 0x000fda0003f05300 */
[----:B------:R-:W-:Y:S05]  /*0ce0*/  @!P0 BRA `(.L_x_4) ;  /* 0x0000000000088947 */ /* 0x000fea0003800000 */
[----:B------:R1:W5:Y:S01]  /*0cf0*/  LD.E R26, desc[UR36][R4.64] ;  /* 0x00000024041a7980 */ /* 0x000362000c101900 */
[----:B------:R-:W-:Y:S05]  /*0d00*/  BRA `(.L_x_5) ;  /* 0x0000000000247947 */ /* 0x000fea0003800000 */
.L_x_4:
[----:B------:R-:W-:Y:S02]  /*0d10*/  ULDC.64 UR4, c[0x0][0x588] ;  /* 0x0001620000047ab9 */ /* 0x000fe40000000a00 */
[----:B------:R-:W-:-:S04]  /*0d20*/  ISETP.NE.U32.AND P0, PT, RZ, UR4, PT ;  /* 0x00000004ff007c0c */ /* 0x000fc8000bf05070 */
[----:B------:R-:W-:-:S13]  /*0d30*/  ISETP.NE.AND.EX P0, PT, RZ, UR5, PT, P0 ;  /* 0x00000005ff007c0c */ /* 0x000fda000bf05300 */
[----:B------:R-:W-:Y:S05]  /*0d40*/  @!P0 BRA `(.L_x_6) ;  /* 0x00000000000c8947 */ /* 0x000fea0003800000 */
[----:B------:R-:W0:Y:S02]  /*0d50*/  LDC.64 R26, c[0x0][0x588] ;  /* 0x00016200ff1a7b82 */ /* 0x000e240000000a00 */
[----:B0-----:R0:W5:Y:S01]  /*0d60*/  LDG.E R26, desc[UR36][R26.64] ;  /* 0x000000241a1a7981 */ /* 0x001162000c1e1900 */
[----:B------:R-:W-:Y:S05]  /*0d70*/  BRA `(.L_x_5) ;  /* 0x0000000000087947 */ /* 0x000fea0003800000 */
.L_x_6:
[----:B------:R-:W-:Y:S02]  /*0d80*/  ULDC UR4, c[0x0][0x580] ;  /* 0x0001600000047ab9 */ /* 0x000fe40000000800 */
[----:B------:R-:W-:-:S07]  /*0d90*/  IMAD.U32 R26, RZ, RZ, UR4 ;  /* 0x00000004ff1a7e24 */ /* 0x000fce000f8e00ff */
.L_x_5:
[----:B------:R-:W-:Y:S02]  /*0da0*/  ULDC.64 UR4, c[0x0][0x5a0] ;  /* 0x0001680000047ab9 */ /* 0x000fe40000000a00 */
[----:B------:R-:W-:-:S04]  /*0db0*/  ISETP.NE.U32.AND P0, PT, RZ, UR4, PT ;  /* 0x00000004ff007c0c */ /* 0x000fc8000bf05070 */
[----:B------:R-:W-:-:S13]  /*0dc0*/  ISETP.NE.AND.EX P0, PT, RZ, UR5, PT, P0 ;  /* 0x00000005ff007c0c */ /* 0x000fda000bf05300 */
[----:B------:R-:W-:Y:S05]  /*0dd0*/  @!P0 BRA `(.L_x_7) ;  /* 0x00000000001c8947 */ /* 0x000fea0003800000 */
[----:B-1----:R-:W1:Y:S02]  /*0de0*/  LDC.64 R4, c[0x0][0x5a0] ;  /* 0x00016800ff047b82 */ /* 0x002e640000000a00 */
[----:B-1----:R-:W2:Y:S02]  /*0df0*/  LDG.E.64 R4, desc[UR36][R4.64] ;  /* 0x0000002404047981 */ /* 0x002ea4000c1e1b00 */
[----:B--2---:R-:W-:-:S04]  /*0e00*/  ISETP.NE.U32.AND P0, PT, R4, RZ, PT ;  /* 0x000000ff0400720c */ /* 0x004fc80003f05070 */
[----:B------:R-:W-:-:S13]  /*0e10*/  ISETP.NE.AND.EX P0, PT, R5, RZ, PT, P0 ;  /* 0x000000ff0500720c */ /* 0x000fda0003f05300 */
[----:B------:R-:W-:Y:S05]  /*0e20*/  @!P0 BRA `(.L_x_7) ;  /* 0x0000000000088947 */ /* 0x000fea0003800000 */
[----:B------:R3:W5:Y:S01]  /*0e30*/  LD.E R28, desc[UR36][R4.64] ;  /* 0x00000024041c7980 */ /* 0x000762000c101900 */
[----:B------:R-:W-:Y:S05]  /*0e40*/  BRA `(.L_x_8) ;  /* 0x0000000000247947 */ /* 0x000fea0003800000 */
.L_x_7:
[----:B------:R-:W-:Y:S02]  /*0e50*/  ULDC.64 UR4, c[0x0][0x590] ;  /* 0x0001640000047ab9 */ /* 0x000fe40000000a00 */
[----:B------:R-:W-:-:S04]  /*0e60*/  ISETP.NE.U32.AND P0, PT, RZ, UR4, PT ;  /* 0x00000004ff007c0c */ /* 0x000fc8000bf05070 */
[----:B------:R-:W-:-:S13]  /*0e70*/  ISETP.NE.AND.EX P0, PT, RZ, UR5, PT, P0 ;  /* 0x00000005ff007c0c */ /* 0x000fda000bf05300 */
[----:B------:R-:W-:Y:S05]  /*0e80*/  @!P0 BRA `(.L_x_9) ;  /* 0x00000000000c8947 */ /* 0x000fea0003800000 */
[----:B------:R-:W2:Y:S02]  /*0e90*/  LDC.64 R28, c[0x0][0x590] ;  /* 0x00016400ff1c7b82 */ /* 0x000ea40000000a00 */
[----:B--2---:R2:W5:Y:S01]  /*0ea0*/  LDG.E R28, desc[UR36][R28.64] ;  /* 0x000000241c1c7981 */ /* 0x004562000c1e1900 */
[----:B------:R-:W-:Y:S05]  /*0eb0*/  BRA `(.L_x_8) ;  /* 0x0000000000087947 */ /* 0x000fea0003800000 */
.L_x_9:
[----:B------:R-:W-:Y:S02]  /*0ec0*/  ULDC UR4, c[0x0][0x584] ;  /* 0x0001610000047ab9 */ /* 0x000fe40000000800 */
[----:B------:R-:W-:-:S07]  /*0ed0*/  IMAD.U32 R28, RZ, RZ, UR4 ;  /* 0x00000004ff1c7e24 */ /* 0x000fce000f8e00ff */
.L_x_8:
[----:B------:R-:W4:Y:S01]  /*0ee0*/  LDC R23, c[0x0][0x65c] ;  /* 0x00019700ff177b82 */ /* 0x000f220000000800 */
[----:B------:R-:W0:Y:S01]  /*0ef0*/  S2R R14, SR_CTAID.Y ;  /* 0x00000000000e7919 */ /* 0x000e220000002600 */
[----:B------:R-:W-:Y:S01]  /*0f00*/  ULDC UR6, c[0x0][0x28c] ;  /* 0x0000a30000067ab9 */ /* 0x000fe20000000800 */
[----:B------:R-:W-:Y:S01]  /*0f10*/  ISETP.NE.AND P0, PT, R6, 0x2, PT ;  /* 0x000000020600780c */ /* 0x000fe20003f05270 */
[----:B------:R-:W-:Y:S01]  /*0f20*/  UIADD3 UR6, UR6, 0x1f, URZ ;  /* 0x0000001f06067890 */ /* 0x000fe2000fffe03f */
[----:B-1-3--:R-:W1:Y:S01]  /*0f30*/  S2R R4, SR_CTAID.X ;  /* 0x0000000000047919 */ /* 0x00ae620000002500 */
[----:B------:R-:W-:Y:S01]  /*0f40*/  UMOV UR38, URZ ;  /* 0x0000003f00267c82 */ /* 0x000fe20008000000 */
[----:B------:R-:W-:Y:S01]  /*0f50*/  UMOV UR39, URZ ;  /* 0x0000003f00277c82 */ /* 0x000fe20008000000 */
[----:B------:R-:W-:Y:S01]  /*0f60*/  USHF.R.S32.HI UR7, URZ, 0x1f, UR6 ;  /* 0x0000001f3f077899 */ /* 0x000fe20008011406 */
[----:B------:R-:W-:-:S03]  /*0f70*/  ULDC.64 UR8, c[0x0][0x650] ;  /* 0x0001940000087ab9 */ /* 0x000fc60000000a00 */
[----:B------:R-:W-:-:S04]  /*0f80*/  ULEA.HI UR7, UR7, UR6, URZ, 0x5 ;  /* 0x0000000607077291 */ /* 0x000fc8000f8f283f */
[----:B------:R-:W-:Y:S01]  /*0f90*/  USHF.R.S32.HI UR40, URZ, 0x5, UR7 ;  /* 0x000000053f287899 */ /* 0x000fe20008011407 */
[----:B----4-:R-:W-:-:S04]  /*0fa0*/  ISETP.NE.AND P1, PT, R23, 0x1, PT ;  /* 0x000000011700780c */ /* 0x010fc80003f25270 */
[----:B------:R-:W-:-:S09]  /*0fb0*/  P2R R5, PR, RZ, 0x2 ;  /* 0x00000002ff057803 */ /* 0x000fd20000000000 */
[----:B------:R-:W1:Y:S01]  /*0fc0*/  @P1 LDC R5, c[0x0][0x10] ;  /* 0x00000400ff051b82 */ /* 0x000e620000000800 */
[----:B0-----:R-:W-:Y:S02]  /*0fd0*/  @P1 IMAD.MOV.U32 R6, RZ, RZ, R14 ;  /* 0x000000ffff061224 */ /* 0x001fe400078e000e */
[----:B------:R-:W-:Y:S02]  /*0fe0*/  @P1 IMAD.MOV.U32 R7, RZ, RZ, RZ ;  /* 0x000000ffff071224 */ /* 0x000fe400078e00ff */
[----:B------:R-:W-:-:S03]  /*0ff0*/  @P1 IMAD.MOV.U32 R19, RZ, RZ, RZ ;  /* 0x000000ffff131224 */ /* 0x000fc600078e00ff */
[----:B------:R-:W0:Y:S01]  /*1000*/  @!P1 LDC R9, c[0x0][0xc] ;  /* 0x00000300ff099b82 */ /* 0x000e220000000800 */
[----:B------:R-:W-:Y:S01]  /*1010*/  ULDC UR4, c[0x0][0xc] ;  /* 0x0000030000047ab9 */ /* 0x000fe20000000800 */
[----:B------:R-:W-:Y:S02]  /*1020*/  ULDC UR5, c[0x0][0x10] ;  /* 0x0000040000057ab9 */ /* 0x000fe40000000800 */
[----:B------:R-:W-:-:S04]  /*1030*/  UIMAD.WIDE.U32 UR4, UR4, UR5, URZ ;  /* 0x00000005040472a5 */ /* 0x000fc8000f8e003f */
[----:B------:R-:W3:Y:S01]  /*1040*/  LDC R16, c[0x0][0x14] ;  /* 0x00000500ff107b82 */ /* 0x000ee20000000800 */
[----:B-1----:R-:W-:-:S04]  /*1050*/  @P1 IMAD.WIDE.U32 R6, R4, R5, R6 ;  /* 0x0000000504061225 */ /* 0x002fc800078e0006 */
[----:B------:R-:W-:Y:S02]  /*1060*/  IMAD.MOV.U32 R5, RZ, RZ, RZ ;  /* 0x000000ffff057224 */ /* 0x000fe400078e00ff */
[----:B------:R-:W-:Y:S02]  /*1070*/  @P1 IMAD.IADD R19, R7, 0x1, R19 ;  /* 0x0000000107131824 */ /* 0x000fe400078e0213 */
[----:B------:R-:W-:Y:S02]  /*1080*/  @P1 IMAD.MOV.U32 R22, RZ, RZ, R6 ;  /* 0x000000ffff161224 */ /* 0x000fe400078e0006 */
[----:B0-----:R-:W-:-:S04]  /*1090*/  @!P1 IMAD.WIDE.U32 R6, R9, R14, R4 ;  /* 0x0000000e09069225 */ /* 0x001fc800078e0004 */
[----:B------:R-:W-:Y:S02]  /*10a0*/  @!P1 IMAD.MOV.U32 R22, RZ, RZ, R6 ;  /* 0x000000ffff169224 */ /* 0x000fe400078e0006 */
[C---:B---3--:R-:W-:Y:S02]  /*10b0*/  IMAD R9, R16.reuse, UR5, RZ ;  /* 0x0000000510097c24 */ /* 0x048fe4000f8e02ff */
[----:B------:R-:W-:-:S04]  /*10c0*/  IMAD.WIDE.U32 R16, R16, UR4, RZ ;  /* 0x0000000410107c25 */ /* 0x000fc8000f8e00ff */
[----:B------:R-:W-:Y:S02]  /*10d0*/  @!P1 IMAD.MOV.U32 R19, RZ, RZ, R7 ;  /* 0x000000ffff139224 */ /* 0x000fe400078e0007 */
[----:B------:R-:W-:Y:S01]  /*10e0*/  IMAD.IADD R6, R17, 0x1, R9 ;  /* 0x0000000111067824 */ /* 0x000fe200078e0209 */
[----:B------:R-:W-:Y:S06]  /*10f0*/  @P0 BRA `(.L_x_10) ;  /* 0x0000000000200947 */ /* 0x000fec0003800000 */
[----:B------:R-:W-:Y:S01]  /*1100*/  UISETP.GE.U32.AND UP0, UPT, UR40, 0x32, UPT ;  /* 0x000000322800788c */ /* 0x000fe2000bf06070 */
[----:B------:R-:W-:Y:S01]  /*1110*/  IADD3 R22, P0, R22, R16, RZ ;  /* 0x0000001016167210 */ /* 0x000fe20007f1e0ff */
[----:B------:R-:W-:Y:S01]  /*1120*/  UIMAD.WIDE.U32 UR4, UR40, 0x51eb851f, URZ ;  /* 0x51eb851f280478a5 */ /* 0x000fe2000f8e003f */
[----:B------:R-:W-:-:S03]  /*1130*/  UMOV UR39, URZ ;  /* 0x0000003f00277c82 */ /* 0x000fc60008000000 */
[----:B------:R-:W-:Y:S01]  /*1140*/  USHF.R.U32.HI UR4, URZ, 0x4, UR5 ;  /* 0x000000043f047899 */ /* 0x000fe20008011605 */
[----:B------:R-:W-:-:S03]  /*1150*/  IMAD.X R19, R6, 0x1, R19, P0 ;  /* 0x0000000106137824 */ /* 0x000fc600000e0613 */
[----:B------:R-:W-:Y:S02]  /*1160*/  UIMAD UR38, UR4, -0x32, UR40 ;  /* 0xffffffce042678a4 */ /* 0x000fe4000f8e0228 */
[----:B------:R-:W-:-:S12]  /*1170*/  @UP0 ULOP3.LUT UR39, UR4, 0x1, URZ, 0xc0, !UPT ;  /* 0x0000000104270892 */ /* 0x000fd8000f8ec03f */
.L_x_10:
[----:B------:R-:W-:Y:S01]  /*1180*/  ISETP.GE.U32.AND P0, PT, R22, UR8, PT ;  /* 0x0000000816007c0c */ /* 0x000fe2000bf06070 */
[----:B------:R-:W-:Y:S01]  /*1190*/  IMAD.MOV.U32 R24, RZ, RZ, -0x1 ;  /* 0xffffffffff187424 */ /* 0x000fe200078e00ff */
[----:B------:R-:W-:Y:S01]  /*11a0*/  PRMT R7, RZ, 0x7610, R7 ;  /* 0x00007610ff077816 */ /* 0x000fe20000000007 */
[----:B------:R-:W-:Y:S01]  /*11b0*/  IMAD.MOV.U32 R25, RZ, RZ, -0x1 ;  /* 0xffffffffff197424 */ /* 0x000fe200078e00ff */
[----:B------:R-:W-:Y:S01]  /*11c0*/  ISETP.GE.U32.AND.EX P0, PT, R19, UR9, PT, P0 ;  /* 0x0000000913007c0c */ /* 0x000fe2000bf06100 */
[----:B------:R-:W-:-:S12]  /*11d0*/  IMAD.MOV.U32 R27, RZ, RZ, -0x1 ;  /* 0xffffffffff1b7424 */ /* 0x000fd800078e00ff */
[----:B------:R-:W-:Y:S05]  /*11e0*/  @P0 BRA `(.L_x_11) ;  /* 0x0000000400600947 */ /* 0x000fea0003800000 */
[----:B------:R-:W0:Y:S01]  /*11f0*/  LDC.64 R20, c[0x0][0x628] ;  /* 0x00018a00ff147b82 */ /* 0x000e220000000a00 */
[----:B------:R-:W-:Y:S02]  /*1200*/  IMAD.MOV.U32 R8, RZ, RZ, R22 ;  /* 0x000000ffff087224 */ /* 0x000fe400078e0016 */
[----:B------:R-:W-:-:S05]  /*1210*/  IMAD.MOV.U32 R9, RZ, RZ, R19 ;  /* 0x000000ffff097224 */ /* 0x000fca00078e0013 */
[----:B------:R-:W1:Y:S08]  /*1220*/  LDC R24, c[0x0][0x630] ;  /* 0x00018c00ff187b82 */ /* 0x000e700000000800 */
[----:B------:R-:W3:Y:S01]  /*1230*/  LDC.64 R30, c[0x0][0x620] ;  /* 0x00018800ff1e7b82 */ /* 0x000ee20000000a00 */
[----:B0-----:R-:W-:-:S04]  /*1240*/  ISETP.NE.U32.AND P0, PT, R20, RZ, PT ;  /* 0x000000ff1400720c */ /* 0x001fc80003f05070 */
[----:B------:R-:W-:-:S13]  /*1250*/  ISETP.NE.AND.EX P0, PT, R21, RZ, PT, P0 ;  /* 0x000000ff1500720c */ /* 0x000fda0003f05300 */
[----:B-1-3--:R-:W-:Y:S05]  /*1260*/  @!P0 BRA `(.L_x_12) ;  /* 0x0000000000288947 */ /* 0x00afea0003800000 */
[----:B------:R-:W0:Y:S02]  /*1270*/  LDC R7, c[0x0][0x634] ;  /* 0x00018d00ff077b82 */ /* 0x000e240000000800 */
[----:B0-----:R-:W-:-:S05]  /*1280*/  IADD3 R7, P0, R22, R7, RZ ;  /* 0x0000000716077210 */ /* 0x001fca0007f1e0ff */
[----:B------:R-:W-:-:S04]  /*1290*/  IMAD.X R15, RZ, RZ, R19, P0 ;  /* 0x000000ffff0f7224 */ /* 0x000fc800000e0613 */
[----:B------:R-:W-:-:S04]  /*12a0*/  IMAD.WIDE.U32 R8, R15, R20, RZ ;  /* 0x000000140f087225 */ /* 0x000fc800078e00ff */
[----:B------:R-:W-:-:S04]  /*12b0*/  IMAD.WIDE.U32 R10, P0, R7, R21, R8 ;  /* 0x00000015070a7225 */ /* 0x000fc80007800008 */
[----:B------:R-:W-:-:S04]  /*12c0*/  IMAD.WIDE.U32 R8, R7, R20, RZ ;  /* 0x0000001407087225 */ /* 0x000fc800078e00ff */
[----:B------:R-:W-:Y:S01]  /*12d0*/  IMAD.X R13, RZ, RZ, RZ, P0 ;  /* 0x000000ffff0d7224 */ /* 0x000fe200000e06ff */
[----:B------:R-:W-:Y:S01]  /*12e0*/  IADD3 RZ, P0, R9, R10, RZ ;  /* 0x0000000a09ff7210 */ /* 0x000fe20007f1e0ff */
[----:B------:R-:W-:-:S04]  /*12f0*/  IMAD.MOV.U32 R12, RZ, RZ, R11 ;  /* 0x000000ffff0c7224 */ /* 0x000fc800078e000b */
[----:B------:R-:W-:-:S08]  /*1300*/  IMAD.WIDE.U32.X R8, R15, R21, R12, P0 ;  /* 0x000000150f087225 */ /* 0x000fd000000e040c */
.L_x_12:
[-CC-:B------:R-:W-:Y:S01]  /*1310*/  SHF.R.U64 R35, R8, R24.reuse, R9.reuse ;  /* 0x0000001808237219 */ /* 0x180fe20000001209 */
[----:B------:R-:W0:Y:S01]  /*1320*/  LDC R12, c[0x0][0x618] ;  /* 0x00018600ff0c7b82 */ /* 0x000e220000000800 */
[----:B------:R-:W-:Y:S01]  /*1330*/  SHF.R.U32.HI R7, RZ, R24, R9 ;  /* 0x00000018ff077219 */ /* 0x000fe20000011609 */
[----:B------:R-:W-:Y:S01]  /*1340*/  ULDC UR4, c[0x0][0x150] ;  /* 0x0000540000047ab9 */ /* 0x000fe20000000800 */
[----:B------:R-:W-:Y:S01]  /*1350*/  IADD3 R11, P0, RZ, -R35, RZ ;  /* 0x80000023ff0b7210 */ /* 0x000fe20007f1e0ff */
[----:B------:R-:W-:Y:S01]  /*1360*/  IMAD.MOV.U32 R8, RZ, RZ, R22 ;  /* 0x000000ffff087224 */ /* 0x000fe200078e0016 */
[----:B------:R-:W-:Y:S01]  /*1370*/  I2FP.F32.U32 R5, R4 ;  /* 0x0000000400057245 */ /* 0x000fe20000201000 */
[----:B------:R-:W-:Y:S02]  /*1380*/  IMAD.MOV.U32 R9, RZ, RZ, R19 ;  /* 0x000000ffff097224 */ /* 0x000fe400078e0013 */
[----:B------:R-:W1:Y:S01]  /*1390*/  LDC.64 R32, c[0x0][0x640] ;  /* 0x00019000ff207b82 */ /* 0x000e620000000a00 */
[----:B------:R-:W-:-:S02]  /*13a0*/  IMAD.X R13, RZ, RZ, ~R7, P0 ;  /* 0x000000ffff0d7224 */ /* 0x000fc400000e0e07 */
[----:B------:R-:W-:Y:S01]  /*13b0*/  FMUL R5, R5, UR4 ;  /* 0x0000000405057c20 */ /* 0x000fe20008400000 */
[----:B------:R-:W-:Y:S01]  /*13c0*/  IMAD.WIDE.U32 R8, R11, R30, R8 ;  /* 0x0000001e0b087225 */ /* 0x000fe200078e0008 */
[----:B------:R-:W-:-:S03]  /*13d0*/  ULDC UR4, c[0x0][0x154] ;  /* 0x0000550000047ab9 */ /* 0x000fc60000000800 */
[----:B------:R-:W-:Y:S01]  /*13e0*/  IMAD R10, R13, R30, RZ ;  /* 0x0000001e0d0a7224 */ /* 0x000fe200078e02ff */
[----:B------:R-:W3:Y:S01]  /*13f0*/  LDC R24, c[0x0][0x608] ;  /* 0x00018200ff187b82 */ /* 0x000ee20000000800 */
[----:B------:R-:W4:Y:S02]  /*1400*/  F2I.U32.TRUNC.NTZ R5, R5 ;  /* 0x0000000500057305 */ /* 0x000f24000020f000 */
[----:B------:R-:W-:-:S04]  /*1410*/  IMAD R11, R11, R31, R10 ;  /* 0x0000001f0b0b7224 */ /* 0x000fc800078e020a */
[----:B------:R-:W-:Y:S01]  /*1420*/  IMAD.IADD R9, R9, 0x1, R11 ;  /* 0x0000000109097824 */ /* 0x000fe200078e020b */
[----:B------:R-:W2:Y:S01]  /*1430*/  LDC R7, c[0x0][0x144] ;  /* 0x00005100ff077b82 */ /* 0x000ea20000000800 */
[----:B------:R-:W-:-:S03]  /*1440*/  IMAD.MOV.U32 R11, RZ, RZ, -0x1 ;  /* 0xffffffffff0b7424 */ /* 0x000fc600078e00ff */
[----:B0-----:R-:W-:Y:S02]  /*1450*/  SHF.R.U64 R20, R8, R12, R9 ;  /* 0x0000000c08147219 */ /* 0x001fe40000001209 */
[----:B------:R-:W-:Y:S02]  /*1460*/  I2FP.F32.U32 R8, R14 ;  /* 0x0000000e00087245 */ /* 0x000fe40000201000 */
[----:B------:R-:W0:Y:S01]  /*1470*/  LDC R30, c[0x0][0x658] ;  /* 0x00019600ff1e7b82 */ /* 0x000e220000000800 */
[----:B-1----:R-:W-:Y:S01]  /*1480*/  ISETP.NE.U32.AND P0, PT, R32, RZ, PT ;  /* 0x000000ff2000720c */ /* 0x002fe20003f05070 */
[----:B----4-:R-:W-:Y:S02]  /*1490*/  IMAD.MOV R10, RZ, RZ, -R5 ;  /* 0x000000ffff0a7224 */ /* 0x010fe400078e0a05 */
[----:B------:R-:W-:Y:S01]  /*14a0*/  FMUL R8, R8, UR4 ;  /* 0x0000000408087c20 */ /* 0x000fe20008400000 */
[----:B------:R-:W-:Y:S01]  /*14b0*/  SHF.R.U32.HI R5, RZ, R12, R9 ;  /* 0x0000000cff057219 */ /* 0x000fe20000011609 */
[----:B------:R-:W-:Y:S01]  /*14c0*/  IMAD.MOV.U32 R9, RZ, RZ, 0x1 ;  /* 0x00000001ff097424 */ /* 0x000fe200078e00ff */
[----:B------:R-:W-:Y:S01]  /*14d0*/  ISETP.NE.AND.EX P0, PT, R33, RZ, PT, P0 ;  /* 0x000000ff2100720c */ /* 0x000fe20003f05300 */
[----:B------:R1:W4:Y:S01]  /*14e0*/  F2I.U32.TRUNC.NTZ R15, R8 ;  /* 0x00000008000f7305 */ /* 0x000322000020f000 */
[----:B------:R-:W1:Y:S01]  /*14f0*/  LDC R21, c[0x0][0x148] ;  /* 0x00005200ff157b82 */ /* 0x000e620000000800 */
[----:B---3--:R-:W-:-:S02]  /*1500*/  SHF.R.U64 R36, R20, R24, R5 ;  /* 0x0000001814247219 */ /* 0x008fc40000001205 */
[----:B------:R-:W-:-:S05]  /*1510*/  SHF.R.U32.HI R5, RZ, R24, R5 ;  /* 0x00000018ff057219 */ /* 0x000fca0000011605 */
[----:B------:R-:W3:Y:S01]  /*1520*/  LDC R27, c[0x0][0x600] ;  /* 0x00018000ff1b7b82 */ /* 0x000ee20000000800 */
[----:B--2---:R-:W-:-:S07]  /*1530*/  IMAD R7, R7, R10, R4 ;  /* 0x0000000a07077224 */ /* 0x004fce00078e0204 */
[----:B------:R-:W2:Y:S01]  /*1540*/  LDC R29, c[0x0][0x648] ;  /* 0x00019200ff1d7b82 */ /* 0x000ea20000000800 */
[-C--:B0-----:R-:W-:Y:S02]  /*1550*/  SHF.L.U32 R4, R11, R30.reuse, RZ ;  /* 0x0000001e0b047219 */ /* 0x081fe400000006ff */
[--C-:B------:R-:W-:Y:S02]  /*1560*/  SHF.R.U64 R24, R36, R30, R5.reuse ;  /* 0x0000001e24187219 */ /* 0x100fe40000001205 */
[----:B------:R-:W-:Y:S02]  /*1570*/  LOP3.LUT R13, RZ, R4, RZ, 0x33, !PT ;  /* 0x00000004ff0d7212 */ /* 0x000fe400078e33ff */
[-C--:B------:R-:W-:Y:S01]  /*1580*/  SHF.R.U32.HI R5, RZ, R30.reuse, R5 ;  /* 0x0000001eff057219 */ /* 0x080fe20000011605 */
[----:B------:R-:W0:Y:S01]  /*1590*/  LDC R31, c[0x0][0x638] ;  /* 0x00018e00ff1f7b82 */ /* 0x000e220000000800 */
[----:B------:R-:W-:Y:S01]  /*15a0*/  SHF.L.U32 R12, R9, R30, RZ ;  /* 0x0000001e090c7219 */ /* 0x000fe200000006ff */
[----:B------:R-:W-:-:S06]  /*15b0*/  IMAD.MOV.U32 R4, RZ, RZ, R24 ;  /* 0x000000ffff047224 */ /* 0x000fcc00078e0018 */
[----:B------:R-:W0:Y:S01]  /*15c0*/  LDC R34, c[0x0][0x610] ;  /* 0x00018400ff227b82 */ /* 0x000e220000000800 */
[----:B-1--4-:R-:W-:Y:S05]  /*15d0*/  @!P0 BRA `(.L_x_13) ;  /* 0x0000000000288947 */ /* 0x012fea0003800000 */
[----:B------:R-:W1:Y:S02]  /*15e0*/  LDC R11, c[0x0][0x64c] ;  /* 0x00019300ff0b7b82 */ /* 0x000e640000000800 */
[----:B-1----:R-:W-:-:S05]  /*15f0*/  IADD3 R11, P0, R24, R11, RZ ;  /* 0x0000000b180b7210 */ /* 0x002fca0007f1e0ff */
        /* <DEDUP_REMOVED lines=8> */
.L_x_13:
[----:B--2---:R-:W-:Y:S01]  /*1680*/  SHF.R.U64 R4, R4, R29, R5 ;  /* 0x0000001d04047219 */ /* 0x004fe20000001205 */
[----:B---3--:R-:W-:Y:S01]  /*1690*/  VIADD R5, R27, 0xffffffff ;  /* 0xffffffff1b057836 */ /* 0x008fe20000000000 */
[----:B------:R-:W-:Y:S01]  /*16a0*/  LOP3.LUT R13, R36, R13, RZ, 0xc0, !PT ;  /* 0x0000000d240d7212 */ /* 0x000fe200078ec0ff */
[----:B------:R-:W-:Y:S02]  /*16b0*/  IMAD.MOV R15, RZ, RZ, -R15 ;  /* 0x000000ffff0f7224 */ /* 0x000fe400078e0a0f */
[----:B------:R-:W-:Y:S01]  /*16c0*/  IMAD.MOV R8, RZ, RZ, -R4 ;  /* 0x000000ffff087224 */ /* 0x000fe200078e0a04 */
[----:B------:R-:W-:Y:S01]  /*16d0*/  LOP3.LUT R5, R20, R5, RZ, 0xc0, !PT ;  /* 0x0000000514057212 */ /* 0x000fe200078ec0ff */
[----:B------:R-:W-:Y:S02]  /*16e0*/  IMAD R12, R12, R4, R13 ;  /* 0x000000040c0c7224 */ /* 0x000fe400078e020d */
[----:B------:R-:W-:Y:S02]  /*16f0*/  @P1 IMAD R7, R21, R15, R14 ;  /* 0x0000000f15071224 */ /* 0x000fe400078e020e */
[----:B0-----:R-:W-:-:S02]  /*1700*/  IMAD R4, R8, R31, R24 ;  /* 0x0000001f08047224 */ /* 0x001fc400078e0218 */
[----:B------:R-:W-:Y:S02]  /*1710*/  IMAD R24, R12, R34, R7 ;  /* 0x000000220c187224 */ /* 0x000fe400078e0207 */
[----:B------:R-:W-:Y:S02]  /*1720*/  IMAD R5, R4, R27, R5 ;  /* 0x0000001b04057224 */ /* 0x000fe400078e0205 */
[----:B------:R-:W-:Y:S02]  /*1730*/  IMAD.MOV.U32 R7, RZ, RZ, 0x1 ;  /* 0x00000001ff077424 */ /* 0x000fe400078e00ff */
[----:B------:R-:W-:Y:S01]  /*1740*/  IMAD.MOV.U32 R27, RZ, RZ, R35 ;  /* 0x000000ffff1b7224 */ /* 0x000fe200078e0023 */
[----:B------:R-:W-:Y:S02]  /*1750*/  SEL R25, R5, R24, !P1 ;  /* 0x0000001805197207 */ /* 0x000fe40004800000 */
[----:B------:R-:W-:-:S07]  /*1760*/  SEL R24, R24, R5, !P1 ;  /* 0x0000000518187207 */ /* 0x000fce0004800000 */
.L_x_11:
[----:B------:R-:W-:Y:S05]  /*1770*/  @!P2 BRA `(.L_x_14) ;  /* 0x0000001800e4a947 */ /* 0x000fea0003800000 */
[----:B------:R-:W-:-:S13]  /*1780*/  ISETP.GT.U32.AND P0, PT, R37, 0x1, PT ;  /* 0x000000012500780c */ /* 0x000fda0003f04070 */
[----:B------:R-:W-:Y:S05]  /*1790*/  @P0 EXIT ;  /* 0x000000000000094d */ /* 0x000fea0003800000 */
.L_x_15:
[----:B------:R-:W-:-:S08]  /*17a0*/  NOP ;  /* 0x0000000000007918 */ /* 0x000fd00000000000 */
[----:B------:R-:W0:Y:S02]  /*17b0*/  USETMAXREG.TRY_ALLOC.CTAPOOL UP0, 0xe8 ;  /* 0x000000e8000079c8 */ /* 0x000e240008000600 */
[----:B0-----:R-:W-:-:S13]  /*17c0*/  PLOP3.LUT P0, PT, PT, PT, UP0, 0x80, 0x0 ;  /* 0x000000000000781c */ /* 0x001fda0003f0f008 */
[----:B------:R-:W-:Y:S05]  /*17d0*/  @!P0 BRA `(.L_x_15) ;  /* 0xfffffffc00f08947 */ /* 0x000fea000383ffff */
[----:B------:R-:W-:-:S13]  /*17e0*/  LOP3.LUT P0, RZ, R7, 0xff, RZ, 0xc0, !PT ;  /* 0x000000ff07ff7812 */ /* 0x000fda000780c0ff */
[----:B------:R-:W-:Y:S05]  /*17f0*/  @!P0 EXIT ;  /* 0x000000000000894d */ /* 0x000fea0003800000 */
[----:B------:R-:W0:Y:S01]  /*1800*/  S2UR UR4, SR_CgaCtaId ;  /* 0x00000000000479c3 */ /* 0x000e220000008800 */
[----:B------:R-:W-:Y:S01]  /*1810*/  SHF.R.S32.HI R0, RZ, 0x1f, R3 ;  /* 0x0000001fff007819 */ /* 0x000fe20000011403 */
[----:B------:R-:W-:Y:S01]  /*1820*/  UMOV UR41, 0x400 ;  /* 0x0000040000297882 */ /* 0x000fe20000000000 */
[----:B------:R-:W-:Y:S01]  /*1830*/  UISETP.LT.AND UP0, UPT, UR40, 0x1, UPT ;  /* 0x000000012800788c */ /* 0x000fe2000bf01270 */
[----:B------:R-:W-:Y:S01]  /*1840*/  IMAD.MOV.U32 R4, RZ, RZ, 0x1 ;  /* 0x00000001ff047424 */ /* 0x000fe200078e00ff */
[CC--:B------:R-:W-:Y:S01]  /*1850*/  LEA.HI R2, R0.reuse, R3.reuse, RZ, 0x2 ;  /* 0x0000000300027211 */ /* 0x0c0fe200078f10ff */
[----:B------:R-:W-:Y:S01]  /*1860*/  UIADD3 UR5, UR43, -0x1, URZ ;  /* 0xffffffff2b057890 */ /* 0x000fe2000fffe03f */
[----:B------:R-:W-:Y:S01]  /*1870*/  LEA.HI R0, R0, R3, RZ, 0x5 ;  /* 0x0000000300007211 */ /* 0x000fe200078f28ff */
[----:B--2---:R-:W1:Y:S01]  /*1880*/  LDC R29, c[0x0][0x658] ;  /* 0x00019600ff1d7b82 */ /* 0x004e620000000800 */
[--C-:B------:R-:W-:Y:S01]  /*1890*/  SHF.R.S32.HI R30, RZ, 0x2, R2.reuse ;  /* 0x00000002ff1e7819 */ /* 0x100fe20000011402 */
[----:B------:R-:W-:Y:S01]  /*18a0*/  USEL UR42, UR40, 0x1, UP0 ;  /* 0x00000001282a7887 */ /* 0x000fe20008000000 */
[----:B------:R-:W-:Y:S01]  /*18b0*/  SHF.R.S32.HI R5, RZ, 0x1f, R2 ;  /* 0x0000001fff057819 */ /* 0x000fe20000011402 */
[----:B------:R-:W-:Y:S01]  /*18c0*/  UISETP.NE.AND UP0, UPT, UR5, URZ, UPT ;  /* 0x0000003f0500728c */ /* 0x000fe2000bf05270 */
[----:B------:R-:W-:Y:S01]  /*18d0*/  LOP3.LUT R2, R2, 0xfffffffc, RZ, 0xc0, !PT ;  /* 0xfffffffc02027812 */ /* 0x000fe200078ec0ff */
[----:B------:R-:W-:Y:S01]  /*18e0*/  ULDC UR8, c[0x0][0x284] ;  /* 0x0000a10000087ab9 */ /* 0x000fe20000000800 */
[----:B------:R-:W-:Y:S01]  /*18f0*/  LEA.HI R5, R5, R30, RZ, 0x3 ;  /* 0x0000001e05057211 */ /* 0x000fe200078f18ff */
[----:B------:R-:W2:Y:S01]  /*1900*/  LDC.64 R8, c[0x0][0x5c8] ;  /* 0x00017200ff087b82 */ /* 0x000ea20000000a00 */
[----:B------:R-:W-:Y:S01]  /*1910*/  USEL UR7, URZ, 0x1, UP0 ;  /* 0x000000013f077887 */ /* 0x000fe20008000000 */
[----:B------:R-:W-:Y:S01]  /*1920*/  IMAD.IADD R2, R3, 0x1, -R2 ;  /* 0x0000000103027824 */ /* 0x000fe200078e0a02 */
[----:B------:R-:W-:Y:S01]  /*1930*/  LOP3.LUT R5, R5, 0xfffffff8, RZ, 0xc0, !PT ;  /* 0xfffffff805057812 */ /* 0x000fe200078ec0ff */
[----:B------:R-:W-:Y:S01]  /*1940*/  USHF.L.U32 UR47, UR40, 0x1, URZ ;  /* 0x00000001282f7899 */ /* 0x000fe2000800063f */
[----:B------:R-:W-:Y:S01]  /*1950*/  SHF.R.S32.HI R3, RZ, 0x5, R0 ;  /* 0x00000005ff037819 */ /* 0x000fe20000011400 */
[----:B------:R-:W-:Y:S01]  /*1960*/  IMAD.MOV.U32 R0, RZ, RZ, -0x1 ;  /* 0xffffffffff007424 */ /* 0x000fe200078e00ff */
[----:B------:R-:W-:Y:S01]  /*1970*/  SHF.L.U64.HI R40, R16, 0x1, R6 ;  /* 0x0000000110287819 */ /* 0x000fe20000010206 */
[----:B------:R-:W3:Y:S01]  /*1980*/  LDC R41, c[0x0][0x288] ;  /* 0x0000a200ff297b82 */ /* 0x000ee20000000800 */
[----:B0-----:R-:W-:Y:S01]  /*1990*/  ULEA UR41, UR4, UR41, 0x18 ;  /* 0x0000002904297291 */ /* 0x001fe2000f8ec03f */
[----:B------:R-:W-:Y:S01]  /*19a0*/  IMAD.IADD R30, R30, 0x1, -R5 ;  /* 0x000000011e1e7824 */ /* 0x000fe200078e0a05 */
[----:B------:R-:W-:Y:S01]  /*19b0*/  USHF.L.U32 UR4, UR5, 0x3, URZ ;  /* 0x0000000305047899 */ /* 0x000fe2000800063f */
[----:B------:R-:W-:Y:S01]  /*19c0*/  IMAD.SHL.U32 R36, R2, 0x2, RZ ;  /* 0x0000000202247824 */ /* 0x000fe200078e00ff */
[----:B------:R-:W-:Y:S01]  /*19d0*/  UIADD3 UR5, UR41, 0x32400, URZ ;  /* 0x0003240029057890 */ /* 0x000fe2000fffe03f */
[C-C-:B------:R-:W-:Y:S01]  /*19e0*/  IMAD R44, R3.reuse, -0x10, -R30.reuse ;  /* 0xfffffff0032c7824 */ /* 0x140fe200078e0a1e */
[----:B------:R-:W-:Y:S01]  /*19f0*/  UIADD3 UR6, UR41, 0x400, URZ ;  /* 0x0000040029067890 */ /* 0x000fe2000fffe03f */
[----:B------:R-:W0:Y:S01]  /*1a00*/  LDC R42, c[0x0][0x600] ;  /* 0x00018000ff2a7b82 */ /* 0x000e220000000800 */
[--C-:B------:R-:W-:Y:S01]  /*1a10*/  SHF.R.S32.HI R31, RZ, 0x1f, R30.reuse ;  /* 0x0000001fff1f7819 */ /* 0x100fe2000001141e */
[----:B------:R-:W-:Y:S01]  /*1a20*/  USHF.R.U32.HI UR5, URZ, 0x4, UR5 ;  /* 0x000000043f057899 */ /* 0x000fe20008011605 */
[-C--:B-1----:R-:W-:Y:S01]  /*1a30*/  SHF.L.U32 R0, R0, R29.reuse, RZ ;  /* 0x0000001d00007219 */ /* 0x082fe200000006ff */
[----:B------:R-:W-:Y:S01]  /*1a40*/  USHF.R.U32.HI UR6, URZ, 0x4, UR6 ;  /* 0x000000043f067899 */ /* 0x000fe20008011606 */
[----:B------:R-:W-:Y:S01]  /*1a50*/  SHF.L.U32 R29, R4, R29, RZ ;  /* 0x0000001d041d7219 */ /* 0x000fe200000006ff */
[----:B------:R-:W-:Y:S01]  /*1a60*/  UIADD3 UR48, UR41, 0x330, URZ ;  /* 0x0000033029307890 */ /* 0x000fe2000fffe03f */
[----:B------:R-:W-:Y:S01]  /*1a70*/  IMAD.WIDE R30, R3, 0x10, R30 ;  /* 0x00000010031e7825 */ /* 0x000fe200078e021e */
[----:B------:R-:W-:Y:S01]  /*1a80*/  ULOP3.LUT UR4, UR4, 0x8, URZ, 0xc0, !UPT ;  /* 0x0000000804047892 */ /* 0x000fe2000f8ec03f */
[C---:B--2---:R-:W-:Y:S01]  /*1a90*/  SHF.L.U64.HI R38, R8.reuse, 0x3, R9 ;  /* 0x0000000308267819 */ /* 0x044fe20000010209 */
[----:B------:R-:W-:Y:S01]  /*1aa0*/  ULOP3.LUT UR5, UR5, 0x3fff, URZ, 0xc0, !UPT ;  /* 0x00003fff05057892 */ /* 0x000fe2000f8ec03f */
[----:B------:R-:W-:Y:S01]  /*1ab0*/  IMAD.SHL.U32 R39, R8, 0x8, RZ ;  /* 0x0000000808277824 */ /* 0x000fe200078e00ff */
[----:B------:R-:W-:Y:S01]  /*1ac0*/  ULOP3.LUT UR6, UR6, 0x3fff, URZ, 0xc0, !UPT ;  /* 0x00003fff06067892 */ /* 0x000fe2000f8ec03f */
[----:B------:R-:W-:Y:S01]  /*1ad0*/  LOP3.LUT R50, R18, 0x1, RZ, 0xfc, !PT ;  /* 0x0000000112327812 */ /* 0x000fe200078efcff */
[----:B------:R-:W-:Y:S01]  /*1ae0*/  IMAD.U32 R51, RZ, RZ, UR7 ;  /* 0x00000007ff337e24 */ /* 0x000fe2000f8e00ff */
[----:B------:R-:W-:Y:S01]  /*1af0*/  LOP3.LUT R43, RZ, R0, RZ, 0x33, !PT ;  /* 0x00000000ff2b7212 */ /* 0x000fe200078e33ff */
[----:B---3--:R-:W-:Y:S01]  /*1b00*/  IMAD R41, R2, -0x2, R41 ;  /* 0xfffffffe02297824 */ /* 0x008fe200078e0229 */
[----:B------:R-:W-:Y:S01]  /*1b10*/  SHF.R.S32.HI R37, RZ, 0x1f, R36 ;  /* 0x0000001fff257819 */ /* 0x000fe20000011424 */
[----:B------:R-:W-:Y:S01]  /*1b20*/  VIADD R44, R44, UR8 ;  /* 0x000000082c2c7c36 */ /* 0x000fe20008000000 */
[----:B------:R-:W-:-:S02]  /*1b30*/  UIADD3 UR42, -UR42, UR40, URZ ;  /* 0x000000282a2a7290 */ /* 0x000fc4000fffe13f */
[----:B------:R-:W-:Y:S02]  /*1b40*/  ULEA UR43, UR43, UR48, 0x3 ;  /* 0x000000302b2b7291 */ /* 0x000fe4000f8e183f */
[----:B------:R-:W-:Y:S01]  /*1b50*/  ULOP3.LUT UR49, UR4, 0x8, URZ, 0x3c, !UPT ;  /* 0x0000000804317892 */ /* 0x000fe2000f8e3c3f */
[----:B0-----:R-:W-:Y:S01]  /*1b60*/  VIADD R42, R42, 0xffffffff ;  /* 0xffffffff2a2a7836 */ /* 0x001fe20000000000 */
[----:B------:R-:W-:Y:S02]  /*1b70*/  ULOP3.LUT UR44, UR4, 0x18, URZ, 0x3c, !UPT ;  /* 0x00000018042c7892 */ /* 0x000fe4000f8e3c3f */
[----:B------:R-:W-:Y:S02]  /*1b80*/  ULOP3.LUT UR45, UR5, 0x80000, URZ, 0xfc, !UPT ;  /* 0x00080000052d7892 */ /* 0x000fe4000f8efc3f */
[----:B------:R-:W-:-:S12]  /*1b90*/  ULOP3.LUT UR46, UR6, 0x10000, URZ, 0xfc, !UPT ;  /* 0x00010000062e7892 */ /* 0x000fd8000f8efc3f */
.L_x_43:
[----:B------:R-:W-:-:S04]  /*1ba0*/  SHF.L.U32 R0, R51, 0x1f, RZ ;  /* 0x0000001f33007819 */ /* 0x000fc800000006ff */
[----:B0-----:R-:W0:Y:S02]  /*1bb0*/  SYNCS.PHASECHK.TRANS64.TRYWAIT P0, [UR43+-0x8], R0 ;  /* 0xfffff800ff0075a7 */ /* 0x001e24000800016b */
[----:B01----:R-:W-:Y:S05]  /*1bc0*/  @!P0 BRA `(.L_x_16) ;  /* 0x0000004000348947 */ /* 0x003fea0003800000 */
.L_x_111:
[----:B------:R-:W-:Y:S02]  /*1bd0*/  ULDC UR4, c[0x0][0x28c] ;  /* 0x0000a30000047ab9 */ /* 0x000fe40000000800 */
[----:B------:R-:W-:-:S13]  /*1be0*/  ISETP.LT.AND P0, PT, RZ, UR4, PT ;  /* 0x00000004ff007c0c */ /* 0x000fda000bf01270 */
[----:B------:R-:W-:Y:S05]  /*1bf0*/  @P0 BRA `(.L_x_17) ;  /* 0x0000000000400947 */ /* 0x000fea0003800000 */
[----:B0-----:R-:W-:Y:S01]  /*1c00*/  MOV R0, 0x0 ;  /* 0x0000000000007802 */ /* 0x001fe20000000f00 */
[----:B------:R-:W-:Y:S01]  /*1c10*/  ULDC.64 UR4, c[0x4][0x68] ;  /* 0x01001a0000047ab9 */ /* 0x000fe20000000a00 */
[----:B------:R-:W-:Y:S01]  /*1c20*/  ULDC.64 UR6, c[0x4][0x8] ;  /* 0x0100020000067ab9 */ /* 0x000fe20000000a00 */
[----:B------:R-:W-:Y:S01]  /*1c30*/  IMAD.U32 R4, RZ, RZ, UR4 ;  /* 0x00000004ff047e24 */ /* 0x000fe2000f8e00ff */
[----:B------:R0:W1:Y:S01]  /*1c40*/  LDC.64 R2, c[0x4][R0] ;  /* 0x0100000000027b82 */ /* 0x0000620000000a00 */
[----:B------:R-:W-:Y:S01]  /*1c50*/  IMAD.U32 R5, RZ, RZ, UR5 ;  /* 0x00000005ff057e24 */ /* 0x000fe2000f8e00ff */
[----:B------:R-:W-:Y:S01]  /*1c60*/  ULDC.64 UR4, c[0x4][0x70] ;  /* 0x01001c0000047ab9 */ /* 0x000fe20000000a00 */
[----:B------:R-:W-:Y:S02]  /*1c70*/  IMAD.U32 R10, RZ, RZ, UR6 ;  /* 0x00000006ff0a7e24 */ /* 0x000fe4000f8e00ff */
[----:B------:R-:W-:Y:S02]  /*1c80*/  IMAD.U32 R6, RZ, RZ, UR4 ;  /* 0x00000004ff067e24 */ /* 0x000fe4000f8e00ff */
[----:B------:R-:W-:-:S02]  /*1c90*/  IMAD.U32 R7, RZ, RZ, UR5 ;  /* 0x00000005ff077e24 */ /* 0x000fc4000f8e00ff */
[----:B------:R-:W-:Y:S02]  /*1ca0*/  IMAD.U32 R11, RZ, RZ, UR7 ;  /* 0x00000007ff0b7e24 */ /* 0x000fe4000f8e00ff */
[----:B------:R-:W-:Y:S02]  /*1cb0*/  IMAD.MOV.U32 R8, RZ, RZ, 0x1e1 ;  /* 0x000001e1ff087424 */ /* 0x000fe400078e00ff */
[----:B------:R-:W-:Y:S02]  /*1cc0*/  IMAD.MOV.U32 R12, RZ, RZ, 0x1 ;  /* 0x00000001ff0c7424 */ /* 0x000fe400078e00ff */
[----:B0-----:R-:W-:-:S07]  /*1cd0*/  IMAD.MOV.U32 R13, RZ, RZ, RZ ;  /* 0x000000ffff0d7224 */ /* 0x001fce00078e00ff */
[----:B------:R-:W-:-:S07]  /*1ce0*/  LEPC R20, `(.L_x_17) ;  /* 0x000000001014794e */ /* 0x000fce0000000000 */
[----:B-1---5:R-:W-:Y:S05]  /*1cf0*/  CALL.ABS.NOINC R2 ;  /* 0x0000000002007343 */ /* 0x022fea0003c00000 */
.L_x_17:
[----:B------:R-:W-:-:S13]  /*1d00*/  ISETP.NE.AND P0, PT, R50, 0x3, PT ;  /* 0x000000033200780c */ /* 0x000fda0003f05270 */
[----:B------:R-:W-:Y:S05]  /*1d10*/  @!P0 BRA `(.L_x_18) ;  /* 0x0000000000048947 */ /* 0x000fea0003800000 */
[----:B------:R-:W-:Y:S01]  /*1d20*/  BPT.TRAP 0x1 ;  /* 0x000000040000795c */ /* 0x000fe20000300000 */
.L_x_18:
[----:B0-----:R-:W-:Y:S02]  /*1d30*/  IMAD.U32 R3, RZ, RZ, UR38 ;  /* 0x00000026ff037e24 */ /* 0x001fe4000f8e00ff */
[----:B------:R-:W-:-:S03]  /*1d40*/  IMAD.U32 R0, RZ, RZ, UR39 ;  /* 0x00000027ff007e24 */ /* 0x000fc6000f8e00ff */
[----:B------:R-:W-:Y:S02]  /*1d50*/  LEA R3, R3, UR41, 0x3 ;  /* 0x0000002903037c11 */ /* 0x000fe4000f8e18ff */
[----:B------:R-:W-:-:S04]  /*1d60*/  SHF.L.U32 R0, R0, 0x1f, RZ ;  /* 0x0000001f00007819 */ /* 0x000fc800000006ff */
[----:B------:R0:W1:Y:S01]  /*1d70*/  SYNCS.PHASECHK.TRANS64.TRYWAIT P1, [R3+URZ], R0 ;  /* 0x00000000030075a7 */ /* 0x000062000802017f */
[----:B------:R-:W-:Y:S05]  /*1d80*/  @!P0 BRA `(.L_x_19) ;  /* 0x0000000000048947 */ /* 0x000fea0003800000 */
[----:B------:R-:W-:Y:S01]  /*1d90*/  BPT.TRAP 0x1 ;  /* 0x000000040000795c */ /* 0x000fe20000300000 */
.L_x_19:
[----:B-1----:R-:W-:Y:S05]  /*1da0*/  @P1 BRA `(.L_x_20) ;  /* 0x0000000000081947 */ /* 0x002fea0003800000 */
[----:B------:R-:W1:Y:S02]  /*1db0*/  SYNCS.PHASECHK.TRANS64.TRYWAIT P1, [R3+URZ], R0 ;  /* 0x00000000030075a7 */ /* 0x000e64000802017f */
[----:B-1----:R-:W-:Y:S05]  /*1dc0*/  @!P1 BRA `(.L_x_21) ;  /* 0x0000003c00cc9947 */ /* 0x002fea0003800000 */
.L_x_20:
[----:B------:R-:W-:Y:S05]  /*1dd0*/  WARPSYNC.ALL ;  /* 0x0000000000007948 */ /* 0x000fea0003800000 */
[----:B------:R-:W-:Y:S01]  /*1de0*/  ULEA UR4, UR38, UR46, 0x8 ;  /* 0x0000002e26047291 */ /* 0x000fe2000f8e403f */
[----:B------:R-:W-:Y:S01]  /*1df0*/  WARPGROUP.ARRIVE ;  /* 0x00000000000079c5 */ /* 0x000fe20000000000 */
[----:B------:R-:W-:Y:S01]  /*1e00*/  ULEA UR6, UR38, UR45, 0x5 ;  /* 0x0000002d26067291 */ /* 0x000fe2000f8e283f */
[----:B01----:R-:W-:Y:S01]  /*1e10*/  IMAD.U32 R0, RZ, RZ, UR42 ;  /* 0x0000002aff007e24 */ /* 0x003fe2000f8e00ff */
[----:B------:R-:W-:Y:S01]  /*1e20*/  UMOV UR5, 0x80000020 ;  /* 0x8000002000057882 */ /* 0x000fe20000000000 */
[----:B------:R-:W-:-:S03]  /*1e30*/  UMOV UR7, URZ ;  /* 0x0000003f00077c82 */ /* 0x000fc60008000000 */
[----:B------:R-:W-:-:S03]  /*1e40*/  ISETP.GE.AND P1, PT, R0, 0x1, PT ;  /* 0x000000010000780c */ /* 0x000fc60003f26270 */
[----:B------:R-:W-:Y:S01]  /*1e50*/  HGMMA.64x8x16.F32 R32, gdesc[UR4].tnspB, RZ, !UPT, gsb0 ;  /* 0x40000000042079f0 */ /* 0x000fe2000c0008ff */
[----:B------:R-:W-:Y:S02]  /*1e60*/  UIADD3 UR4, UR4, 0x2, URZ ;  /* 0x0000000204047890 */ /* 0x000fe4000fffe03f */
[----:B------:R-:W-:Y:S01]  /*1e70*/  UIADD3 UR6, UR6, 0x10, URZ ;  /* 0x0000001006067890 */ /* 0x000fe2000fffe03f */
[----:B------:R-:W-:Y:S01]  /*1e80*/  UMOV UR5, 0x80000020 ;  /* 0x8000002000057882 */ /* 0x000fe20000000000 */
[----:B------:R-:W-:Y:S01]  /*1e90*/  UMOV UR7, URZ ;  /* 0x0000003f00077c82 */ /* 0x000fe20008000000 */
[----:B------:R-:W-:Y:S02]  /*1ea0*/  WARPGROUP.DEPBAR.LE gsb0, 0x0 ;  /* 0x00008000000079c5 */ /* 0x000fe40000010000 */
[----:B------:R-:W-:-:S06]  /*1eb0*/  WARPGROUP.ARRIVE ;  /* 0x00000000000079c5 */ /* 0x000fcc0000000000 */
[----:B------:R-:W-:Y:S03]  /*1ec0*/  HGMMA.64x8x16.F32 R32, gdesc[UR4].tnspB, R32, gsb0 ;  /* 0x40000000042079f0 */ /* 0x000fe60008000820 */
[----:B------:R-:W-:Y:S02]  /*1ed0*/  WARPGROUP.DEPBAR.LE gsb0, 0x0 ;  /* 0x00008000000079c5 */ /* 0x000fe40000010000 */
[----:B------:R-:W-:Y:S05]  /*1ee0*/  @!P1 BRA `(.L_x_22) ;  /* 0x0000000000d09947 */ /* 0x000fea0003800000 */
[----:B------:R-:W-:Y:S01]  /*1ef0*/  UIADD3 UR4, UR38, 0x1, URZ ;  /* 0x0000000126047890 */ /* 0x000fe2000fffe03f */
[----:B------:R-:W-:Y:S01]  /*1f00*/  IMAD.U32 R0, RZ, RZ, UR42 ;  /* 0x0000002aff007e24 */ /* 0x000fe2000f8e00ff */
[----:B------:R-:W-:Y:S02]  /*1f10*/  UMOV UR9, UR38 ;  /* 0x0000002600097c82 */ /* 0x000fe40008000000 */
[----:B------:R-:W-:-:S04]  /*1f20*/  UISETP.NE.AND UP0, UPT, UR4, 0x32, UPT ;  /* 0x000000320400788c */ /* 0x000fc8000bf05270 */
[----:B------:R-:W-:Y:S02]  /*1f30*/  USEL UR5, URZ, 0x1, UP0 ;  /* 0x000000013f057887 */ /* 0x000fe40008000000 */
[----:B------:R-:W-:Y:S02]  /*1f40*/  USEL UR8, UR4, URZ, UP0 ;  /* 0x0000003f04087287 */ /* 0x000fe40008000000 */
[----:B------:R-:W-:-:S06]  /*1f50*/  ULOP3.LUT UR5, UR39, UR5, URZ, 0x3c, !UPT ;  /* 0x0000000527057292 */ /* 0x000fcc000f8e3c3f */
[----:B------:R-:W-:-:S07]  /*1f60*/  IMAD.U32 R4, RZ, RZ, UR5 ;  /* 0x00000005ff047e24 */ /* 0x000fce000f8e00ff */
.L_x_29:
[----:B01----:R-:W-:Y:S05]  /*1f70*/  @!P0 BRA `(.L_x_23) ;  /* 0x0000000000048947 */ /* 0x003fea0003800000 */
[----:B------:R-:W-:Y:S01]  /*1f80*/  BPT.TRAP 0x1 ;  /* 0x000000040000795c */ /* 0x000fe20000300000 */
.L_x_23:
[----:B------:R-:W-:Y:S01]  /*1f90*/  ULEA UR4, UR8, UR41, 0x3 ;  /* 0x0000002908047291 */ /* 0x000fe2000f8e183f */
[----:B------:R-:W-:-:S08]  /*1fa0*/  SHF.L.U32 R2, R4, 0x1f, RZ ;  /* 0x0000001f04027819 */ /* 0x000fd000000006ff */
[----:B------:R0:W1:Y:S01]  /*1fb0*/  SYNCS.PHASECHK.TRANS64.TRYWAIT P1, [UR4], R2 ;  /* 0x00000002ff0075a7 */ /* 0x0000620008020144 */
[----:B------:R-:W-:Y:S05]  /*1fc0*/  @!P0 BRA `(.L_x_24) ;  /* 0x0000000000048947 */ /* 0x000fea0003800000 */
[----:B------:R-:W-:Y:S01]  /*1fd0*/  BPT.TRAP 0x1 ;  /* 0x000000040000795c */ /* 0x000fe20000300000 */
.L_x_24:
[----:B-1----:R-:W-:Y:S05]  /*1fe0*/  @P1 BRA `(.L_x_25) ;  /* 0x0000000000081947 */ /* 0x002fea0003800000 */
[----:B------:R-:W1:Y:S02]  /*1ff0*/  SYNCS.PHASECHK.TRANS64.TRYWAIT P1, [UR4], R2 ;  /* 0x00000002ff0075a7 */ /* 0x000e640008020144 */
[----:B-1----:R-:W-:Y:S05]  /*2000*/  @!P1 BRA `(.L_x_26) ;  /* 0x0000003c00509947 */ /* 0x002fea0003800000 */
.L_x_25:
[----:B------:R-:W-:Y:S01]  /*2010*/  ULEA UR4, UR8, UR46, 0x8 ;  /* 0x0000002e08047291 */ /* 0x000fe2000f8e403f */
[----:B------:R-:W-:Y:S01]  /*2020*/  WARPGROUP.ARRIVE ;  /* 0x00000000000079c5 */ /* 0x000fe20000000000 */
[----:B------:R-:W-:Y:S01]  /*2030*/  ULEA UR6, UR8, UR45, 0x5 ;  /* 0x0000002d08067291 */ /* 0x000fe2000f8e283f */
[----:B------:R-:W-:Y:S01]  /*2040*/  UMOV UR5, 0x80000020 ;  /* 0x8000002000057882 */ /* 0x000fe20000000000 */
[----:B------:R-:W-:-:S07]  /*2050*/  UMOV UR7, URZ ;  /* 0x0000003f00077c82 */ /* 0x000fce0008000000 */
[----:B------:R-:W-:Y:S01]  /*2060*/  HGMMA.64x8x16.F32 R32, gdesc[UR4].tnspB, R32, gsb0 ;  /* 0x40000000042079f0 */ /* 0x000fe20008000820 */
        /* <DEDUP_REMOVED lines=9> */
[----:B------:R-:W-:Y:S01]  /*2100*/  BPT.TRAP 0x1 ;  /* 0x000000040000795c */ /* 0x000fe20000300000 */
.L_x_27:
[----:B------:R-:W-:Y:S01]  /*2110*/  ULEA UR4, UR9, UR41, 0x3 ;  /* 0x0000002909047291 */ /* 0x000fe2000f8e183f */
[----:B------:R-:W-:-:S03]  /*2120*/  ISETP.GT.U32.AND P1, PT, R18, 0x1, PT ;  /* 0x000000011200780c */ /* 0x000fc60003f24070 */
[----:B------:R-:W-:-:S04]  /*2130*/  UIADD3 UR4, UR4, 0x190, URZ ;  /* 0x0000019004047890 */ /* 0x000fc8000fffe03f */
[----:B------:R-:W-:-:S09]  /*2140*/  UPRMT UR4, URZ, 0x654, UR4 ;  /* 0x000006543f047896 */ /* 0x000fd20008000004 */
[----:B------:R-:W-:Y:S01]  /*2150*/  SYNCS.ARRIVE.TRANS64.RED.A1T0 RZ, [UR4], RZ ;  /* 0x000000ffffff79a7 */ /* 0x000fe20008100404 */
[----:B------:R-:W-:Y:S05]  /*2160*/  @P1 BRA `(.L_x_28) ;  /* 0x0000000000041947 */ /* 0x000fea0003800000 */
[----:B------:R-:W-:Y:S01]  /*2170*/  BPT.TRAP 0x1 ;  /* 0x000000040000795c */ /* 0x000fe20000300000 */
.L_x_28:
[----:B------:R-:W-:Y:S01]  /*2180*/  UIADD3 UR8, UR8, 0x1, URZ ;  /* 0x0000000108087890 */ /* 0x000fe2000fffe03f */
[C---:B------:R-:W-:Y:S01]  /*2190*/  ISETP.GT.AND P1, PT, R0.reuse, 0x1, PT ;  /* 0x000000010000780c */ /* 0x040fe20003f24270 */
[----:B------:R-:W-:Y:S01]  /*21a0*/  UIADD3 UR9, UR9, 0x1, URZ ;  /* 0x0000000109097890 */ /* 0x000fe2000fffe03f */
[----:B------:R-:W-:Y:S01]  /*21b0*/  VIADD R0, R0, 0xffffffff ;  /* 0xffffffff00007836 */ /* 0x000fe20000000000 */
[----:B------:R-:W-:Y:S02]  /*21c0*/  UISETP.NE.AND UP0, UPT, UR8, 0x32, UPT ;  /* 0x000000320800788c */ /* 0x000fe4000bf05270 */
[----:B------:R-:W-:Y:S02]  /*21d0*/  UISETP.NE.AND UP1, UPT, UR9, 0x32, UPT ;  /* 0x000000320900788c */ /* 0x000fe4000bf25270 */
[----:B------:R-:W-:Y:S02]  /*21e0*/  USEL UR4, URZ, 0x1, UP0 ;  /* 0x000000013f047887 */ /* 0x000fe40008000000 */
[----:B------:R-:W-:-:S02]  /*21f0*/  USEL UR8, UR8, URZ, UP0 ;  /* 0x0000003f08087287 */ /* 0x000fc40008000000 */
[----:B------:R-:W-:Y:S02]  /*2200*/  USEL UR9, UR9, URZ, UP1 ;  /* 0x0000003f09097287 */ /* 0x000fe40008800000 */
[----:B------:R-:W-:Y:S01]  /*2210*/  LOP3.LUT R4, R4, UR4, RZ, 0x3c, !PT ;  /* 0x0000000404047c12 */ /* 0x000fe2000f8e3cff */
[----:B------:R-:W-:Y:S09]  /*2220*/  @P1 BRA `(.L_x_29) ;  /* 0xfffffffc00501947 */ /* 0x000ff2000383ffff */
.L_x_22:
[----:B------:R-:W2:Y:S01]  /*2230*/  LDC R0, c[0x0][0x28c] ;  /* 0x0000a300ff007b82 */ /* 0x000ea20000000800 */
[----:B01----:R-:W-:-:S04]  /*2240*/  IMAD.U32 R2, RZ, RZ, UR49 ;  /* 0x00000031ff027e24 */ /* 0x003fc8000f8e00ff */
[----:B------:R0:W-:Y:S01]  /*2250*/  SYNCS.ARRIVE.TRANS64.A1T0 RZ, [R2+UR48], RZ ;  /* 0x000000ff02ff79a7 */ /* 0x0001e20008100030 */
[----:B--2---:R-:W-:-:S13]  /*2260*/  ISETP.GE.AND P1, PT, R0, 0x1, PT ;  /* 0x000000010000780c */ /* 0x004fda0003f26270 */
[----:B0-----:R-:W-:Y:S05]  /*2270*/  @!P1 BRA `(.L_x_30) ;  /* 0x0000000000349947 */ /* 0x001fea0003800000 */
[----:B------:R-:W-:Y:S05]  /*2280*/  @!P0 BRA `(.L_x_31) ;  /* 0x0000000000048947 */ /* 0x000fea0003800000 */
[----:B------:R-:W-:Y:S01]  /*2290*/  BPT.TRAP 0x1 ;  /* 0x000000040000795c */ /* 0x000fe20000300000 */
.L_x_31:
[----:B------:R-:W-:Y:S01]  /*22a0*/  UIADD3 UR6, UR38, UR42, URZ ;  /* 0x0000002a26067290 */ /* 0x000fe2000fffe03f */
[----:B------:R-:W-:-:S03]  /*22b0*/  ISETP.GT.U32.AND P0, PT, R18, 0x1, PT ;  /* 0x000000011200780c */ /* 0x000fc60003f04070 */
[----:B------:R-:W-:-:S04]  /*22c0*/  UIMAD.WIDE.U32 UR4, UR6, 0x51eb851f, URZ ;  /* 0x51eb851f060478a5 */ /* 0x000fc8000f8e003f */
[----:B------:R-:W-:-:S04]  /*22d0*/  USHF.R.U32.HI UR4, URZ, 0x4, UR5 ;  /* 0x000000043f047899 */ /* 0x000fc80008011605 */
[----:B------:R-:W-:-:S04]  /*22e0*/  UIMAD UR6, UR4, -0x32, UR6 ;  /* 0xffffffce040678a4 */ /* 0x000fc8000f8e0206 */
[----:B------:R-:W-:-:S04]  /*22f0*/  ULEA UR6, UR6, UR41, 0x3 ;  /* 0x0000002906067291 */ /* 0x000fc8000f8e183f */
[----:B------:R-:W-:-:S04]  /*2300*/  UIADD3 UR6, UR6, 0x190, URZ ;  /* 0x0000019006067890 */ /* 0x000fc8000fffe03f */
[----:B------:R-:W-:-:S09]  /*2310*/  UPRMT UR6, URZ, 0x654, UR6 ;  /* 0x000006543f067896 */ /* 0x000fd20008000006 */
[----:B------:R-:W-:Y:S01]  /*2320*/  SYNCS.ARRIVE.TRANS64.RED.A1T0 RZ, [UR6], RZ ;  /* 0x000000ffffff79a7 */ /* 0x000fe20008100406 */
[----:B------:R-:W-:Y:S05]  /*2330*/  @P0 BRA `(.L_x_30) ;  /* 0x0000000000040947 */ /* 0x000fea0003800000 */
[----:B------:R-:W-:Y:S01]  /*2340*/  BPT.TRAP 0x1 ;  /* 0x000000040000795c */ /* 0x000fe20000300000 */
.L_x_30:
[----:B------:R-:W-:Y:S01]  /*2350*/  SHF.L.U32 R0, R51, 0x1f, RZ ;  /* 0x0000001f33007819 */ /* 0x000fe200000006ff */
[----:B------:R-:W-:Y:S01]  /*2360*/  UIADD3 UR38, UR38, UR47, URZ ;  /* 0x0000002f26267290 */ /* 0x000fe2000fffe03f */
[----:B------:R-:W-:Y:S01]  /*2370*/  SHF.R.S32.HI R21, RZ, 0x1f, R27 ;  /* 0x0000001fff157819 */ /* 0x000fe2000001141b */
[----:B------:R-:W-:Y:S01]  /*2380*/  UISETP.GE.U32.AND UP1, UPT, UR47, 0x32, UPT ;  /* 0x000000322f00788c */ /* 0x000fe2000bf26070 */
[----:B------:R-:W0:Y:S01]  /*2390*/  SYNCS.PHASECHK.TRANS64.TRYWAIT P0, [UR43+0x8], R0 ;  /* 0x00000800ff0075a7 */ /* 0x000e22000800016b */
[----:B------:R-:W-:-:S04]  /*23a0*/  UISETP.GT.U32.AND UP0, UPT, UR38, 0x31, UPT ;  /* 0x000000312600788c */ /* 0x000fc8000bf04070 */
[----:B------:R-:W-:-:S04]  /*23b0*/  UISETP.LT.U32.AND UP0, UPT, UR47, 0x32, UP0 ;  /* 0x000000322f00788c */ /* 0x000fc80008701070 */
[----:B------:R-:W-:Y:S02]  /*23c0*/  USEL UR6, URZ, 0x1, !UP0 ;  /* 0x000000013f067887 */ /* 0x000fe4000c000000 */
[----:B------:R-:W-:Y:S02]  /*23d0*/  @UP1 UIMAD.WIDE.U32 UR4, UR38, 0x51eb851f, URZ ;  /* 0x51eb851f260418a5 */ /* 0x000fe4000f8e003f */
[----:B------:R-:W-:Y:S02]  /*23e0*/  ULOP3.LUT UR39, UR39, UR6, URZ, 0x3c, !UPT ;  /* 0x0000000627277292 */ /* 0x000fe4000f8e3c3f */
[----:B------:R-:W-:-:S04]  /*23f0*/  @UP1 USHF.R.U32.HI UR4, URZ, 0x4, UR5 ;  /* 0x000000043f041899 */ /* 0x000fc80008011605 */
[----:B------:R-:W-:Y:S01]  /*2400*/  @UP1 ULOP3.LUT UR39, UR39, 0x1, UR4, 0x78, !UPT ;  /* 0x0000000127271892 */ /* 0x000fe2000f8e7804 */
[----:B0-----:R-:W-:Y:S11]  /*2410*/  @!P0 BRA `(.L_x_32) ;  /* 0x0000003800648947 */ /* 0x001ff60003800000 */
.L_x_112:
[C---:B------:R-:W-:Y:S01]  /*2420*/  IMAD.SHL.U32 R5, R24.reuse, 0x40, RZ ;  /* 0x0000004018057824 */ /* 0x040fe200078e00ff */
[----:B------:R-:W-:Y:S01]  /*2430*/  ULDC UR6, c[0x0][0x284] ;  /* 0x0000a10000067ab9 */ /* 0x000fe20000000800 */
[----:B------:R-:W-:Y:S01]  /*2440*/  IMAD.SHL.U32 R8, R25, 0x8, RZ ;  /* 0x0000000819087824 */ /* 0x000fe200078e00ff */
[----:B------:R-:W-:Y:S01]  /*2450*/  ULDC.64 UR4, c[0x0][0x5d0] ;  /* 0x0001740000047ab9 */ /* 0x000fe20000000a00 */
[----:B------:R-:W-:Y:S01]  /*2460*/  IMAD.WIDE R24, R24, 0x40, R30 ;  /* 0x0000004018187825 */ /* 0x000fe200078e021e */
[----:B------:R-:W-:Y:S01]  /*2470*/  ISETP.GE.AND P0, PT, R5, UR6, PT ;  /* 0x0000000605007c0c */ /* 0x000fe2000bf06270 */
[----:B------:R-:W-:Y:S01]  /*2480*/  ULDC UR6, c[0x0][0x288] ;  /* 0x0000a20000067ab9 */ /* 0x000fe20000000800 */
[----:B------:R-:W-:Y:S01]  /*2490*/  SHF.R.S32.HI R9, RZ, 0x1f, R8 ;  /* 0x0000001fff097819 */ /* 0x000fe20000011408 */
[----:B0-----:R-:W-:Y:S01]  /*24a0*/  IMAD R0, R21, UR4, RZ ;  /* 0x0000000415007c24 */ /* 0x001fe2000f8e02ff */
[----:B------:R-:W-:Y:S01]  /*24b0*/  ISETP.GE.OR P0, PT, R8, UR6, P0 ;  /* 0x0000000608007c0c */ /* 0x000fe20008706670 */
[----:B------:R-:W-:-:S04]  /*24c0*/  IMAD.WIDE.U32 R2, R27, UR4, R36 ;  /* 0x000000041b027c25 */ /* 0x000fc8000f8e0024 */
[----:B------:R-:W-:Y:S01]  /*24d0*/  IMAD R7, R27, UR5, R0 ;  /* 0x000000051b077c24 */ /* 0x000fe2000f8e0200 */
[----:B------:R-:W-:Y:S01]  /*24e0*/  IADD3 R2, P1, R8, R2, RZ ;  /* 0x0000000208027210 */ /* 0x000fe20007f3e0ff */
[----:B------:R-:W-:Y:S02]  /*24f0*/  ULDC.64 UR4, c[0x0][0x5c8] ;  /* 0x0001720000047ab9 */ /* 0x000fe40000000a00 */
[----:B------:R-:W-:Y:S01]  /*2500*/  IMAD R11, R25, UR4, RZ ;  /* 0x00000004190b7c24 */ /* 0x000fe2000f8e02ff */
[----:B------:R-:W-:-:S03]  /*2510*/  IADD3.X R3, R9, R3, R7, P1, !PT ;  /* 0x0000000309037210 */ /* 0x000fc60000ffe407 */
[C---:B------:R-:W-:Y:S02]  /*2520*/  IMAD R11, R24.reuse, UR5, R11 ;  /* 0x00000005180b7c24 */ /* 0x040fe4000f8e020b */
[----:B------:R-:W-:Y:S01]  /*2530*/  IMAD.WIDE.U32 R12, R24, UR4, R2 ;  /* 0x00000004180c7c25 */ /* 0x000fe2000f8e0002 */
[----:B------:R-:W-:Y:S06]  /*2540*/  @P0 BRA `(.L_x_33) ;  /* 0x0000000400d00947 */ /* 0x000fec0003800000 */
[----:B-----5:R-:W-:Y:S01]  /*2550*/  FSETP.NEU.AND P0, PT, R28, RZ, PT ;  /* 0x000000ff1c00720b */ /* 0x020fe20003f0d000 */
[----:B------:R-:W-:Y:S01]  /*2560*/  BSSY B0, `(.L_x_33) ;  /* 0x0000072000007945 */ /* 0x000fe20003800000 */
[----:B------:R-:W-:Y:S02]  /*2570*/  IMAD.IADD R45, R13, 0x1, R11 ;  /* 0x000000010d2d7824 */ /* 0x000fe400078e020b */
[----:B------:R-:W-:Y:S02]  /*2580*/  IMAD.IADD R20, R44, 0x1, -R5 ;  /* 0x000000012c147824 */ /* 0x000fe400078e0a05 */
[----:B------:R-:W-:-:S07]  /*2590*/  IMAD.IADD R52, R41, 0x1, -R8 ;  /* 0x0000000129347824 */ /* 0x000fce00078e0a08 */
[----:B------:R-:W-:Y:S05]  /*25a0*/  @!P0 BRA `(.L_x_34) ;  /* 0x00000004004c8947 */ /* 0x000fea0003800000 */
[----:B------:R-:W0:Y:S01]  /*25b0*/  LDC.64 R14, c[0x0][0x5b8] ;  /* 0x00016e00ff0e7b82 */ /* 0x000e220000000a00 */
[----:B------:R-:W-:-:S07]  /*25c0*/  ULDC.64 UR4, c[0x0][0x5c0] ;  /* 0x0001700000047ab9 */ /* 0x000fce0000000a00 */
[----:B------:R-:W1:Y:S08]  /*25d0*/  LDC.64 R46, c[0x0][0x5b0] ;  /* 0x00016c00ff2e7b82 */ /* 0x000e700000000a00 */
[----:B------:R-:W2:Y:S01]  /*25e0*/  LDC.64 R48, c[0x0][0x5a8] ;  /* 0x00016a00ff307b82 */ /* 0x000ea20000000a00 */
[-C--:B0-----:R-:W-:Y:S02]  /*25f0*/  IMAD R0, R21, R14.reuse, RZ ;  /* 0x0000000e15007224 */ /* 0x081fe400078e02ff */
[----:B------:R-:W-:-:S04]  /*2600*/  IMAD.WIDE.U32 R2, R27, R14, R36 ;  /* 0x0000000e1b027225 */ /* 0x000fc800078e0024 */
[----:B------:R-:W-:Y:S01]  /*2610*/  IMAD R15, R27, R15, R0 ;  /* 0x0000000f1b0f7224 */ /* 0x000fe200078e0200 */
[----:B------:R-:W-:Y:S01]  /*2620*/  IADD3 R4, P0, R8, R2, RZ ;  /* 0x0000000208047210 */ /* 0x000fe20007f1e0ff */
[----:B-1----:R-:W-:-:S03]  /*2630*/  IMAD R0, R25, R46, RZ ;  /* 0x0000002e19007224 */ /* 0x002fc600078e02ff */
[----:B------:R-:W-:Y:S01]  /*2640*/  IADD3.X R5, R9, R3, R15, P0, !PT ;  /* 0x0000000309057210 */ /* 0x000fe200007fe40f */
[----:B------:R-:W-:Y:S01]  /*2650*/  IMAD R21, R24, R47, R0 ;  /* 0x0000002f18157224 */ /* 0x000fe200078e0200 */
[----:B------:R-:W-:Y:S01]  /*2660*/  ISETP.GT.AND P0, PT, R20, RZ, PT ;  /* 0x000000ff1400720c */ /* 0x000fe20003f04270 */
[----:B------:R-:W-:-:S03]  /*2670*/  IMAD.WIDE.U32 R2, R24, R46, R4 ;  /* 0x0000002e18027225 */ /* 0x000fc600078e0004 */
[----:B------:R-:W-:Y:S01]  /*2680*/  ISETP.GT.AND P1, PT, R52, RZ, P0 ;  /* 0x000000ff3400720c */ /* 0x000fe20000724270 */
[----:B------:R-:W-:Y:S01]  /*2690*/  IMAD.IADD R0, R3, 0x1, R21 ;  /* 0x0000000103007824 */ /* 0x000fe200078e0215 */
[----:B--2---:R-:W-:-:S04]  /*26a0*/  LEA R6, P2, R2, R48, 0x1 ;  /* 0x0000003002067211 */ /* 0x004fc800078408ff */
[----:B------:R-:W-:-:S07]  /*26b0*/  LEA.HI.X R7, R2, R49, R0, 0x1, P2 ;  /* 0x0000003102077211 */ /* 0x000fce00010f0c00 */
[----:B------:R0:W2:Y:S01]  /*26c0*/  @P1 LDG.E.LTC128B.U16 R0, desc[UR36][R6.64] ;  /* 0x0000002406001981 */ /* 0x0000a2000c1e1520 */
[----:B------:R-:W-:Y:S01]  /*26d0*/  IMAD.WIDE.U32 R2, R24, R46, R8 ;  /* 0x0000002e18027225 */ /* 0x000fe200078e0008 */
[----:B------:R-:W-:Y:S01]  /*26e0*/  ISETP.GT.AND P0, PT, R52, 0x1, P0 ;  /* 0x000000013400780c */ /* 0x000fe20000704270 */
[----:B------:R-:W-:Y:S01]  /*26f0*/  BSSY B1, `(.L_x_35) ;  /* 0x0000012000017945 */ /* 0x000fe20003800000 */
[----:B------:R-:W-:-:S04]  /*2700*/  IADD3 R10, P2, R36, R2, RZ ;  /* 0x00000002240a7210 */ /* 0x000fc80007f5e0ff */
[----:B------:R-:W-:Y:S02]  /*2710*/  IADD3.X R11, R37, R21, R3, P2, !PT ;  /* 0x00000015250b7210 */ /* 0x000fe400017fe403 */
[----:B------:R-:W-:Y:S01]  /*2720*/  LEA R2, P2, R12, UR4, 0x1 ;  /* 0x000000040c027c11 */ /* 0x000fe2000f8408ff */
[----:B------:R-:W-:-:S03]  /*2730*/  IMAD.WIDE.U32 R10, R27, R14, R10 ;  /* 0x0000000e1b0a7225 */ /* 0x000fc600078e000a */
[----:B------:R-:W-:Y:S01]  /*2740*/  LEA.HI.X R3, R12, UR5, R45, 0x1, P2 ;  /* 0x000000050c037c11 */ /* 0x000fe200090f0c2d */
[----:B0-----:R-:W-:Y:S01]  /*2750*/  IMAD.IADD R7, R15, 0x1, R11 ;  /* 0x000000010f077824 */ /* 0x001fe200078e020b */
[----:B------:R-:W-:Y:S02]  /*2760*/  LEA R6, P2, R10, R48, 0x1 ;  /* 0x000000300a067211 */ /* 0x000fe400078408ff */
[----:B------:R-:W-:Y:S02]  /*2770*/  SHF.L.U64.HI R11, R46, 0x3, R47 ;  /* 0x000000032e0b7819 */ /* 0x000fe4000001022f */
[----:B------:R-:W-:Y:S01]  /*2780*/  LEA.HI.X R7, R10, R49, R7, 0x1, P2 ;  /* 0x000000310a077211 */ /* 0x000fe200010f0c07 */
[----:B------:R-:W-:Y:S02]  /*2790*/  IMAD.SHL.U32 R10, R46, 0x8, RZ ;  /* 0x000000082e0a7824 */ /* 0x000fe400078e00ff */
[----:B--2---:R-:W-:-:S05]  /*27a0*/  HADD2.F32 R13, -RZ, R0.H0_H0 ;  /* 0x20000000ff0d7230 */ /* 0x004fca0000004100 */
[----:B------:R-:W-:-:S04]  /*27b0*/  FMUL R13, R13, R28 ;  /* 0x0000001c0d0d7220 */ /* 0x000fc80000400000 */
[----:B------:R-:W-:-:S05]  /*27c0*/  FFMA R13, R32, R26, R13 ;  /* 0x0000001a200d7223 */ /* 0x000fca000000000d */
[----:B------:R-:W-:-:S05]  /*27d0*/  F2FP.F16.F32.PACK_AB R13, RZ, R13 ;  /* 0x0000000dff0d723e */ /* 0x000fca00000000ff */
[----:B------:R0:W-:Y:S01]  /*27e0*/  @P1 STG.E.U16 desc[UR36][R2.64], R13 ;  /* 0x0000000d02001986 */ /* 0x0001e2000c101524 */
[----:B------:R-:W-:Y:S05]  /*27f0*/  @!P0 BRA `(.L_x_36) ;  /* 0x0000000000048947 */ /* 0x000fea0003800000 */
[----:B------:R1:W5:Y:S02]  /*2800*/  LDG.E.LTC128B.U16 R0, desc[UR36][R6.64+0x2] ;  /* 0x0000022406007981 */ /* 0x000364000c1e1520 */
.L_x_36:
[----:B------:R-:W-:Y:S05]  /*2810*/  BSYNC B1 ;  /* 0x0000000000017941 */ /* 0x000fea0003800000 */
.L_x_35:
[----:B-1---5:R-:W-:Y:S01]  /*2820*/  HADD2.F32 R7, -RZ, R0.H0_H0 ;  /* 0x20000000ff077230 */ /* 0x022fe20000004100 */
[----:B------:R-:W-:Y:S01]  /*2830*/  ISETP.GT.AND P1, PT, R20, 0x8, PT ;  /* 0x000000081400780c */ /* 0x000fe20003f24270 */
[----:B------:R-:W-:-:S04]  /*2840*/  IMAD.WIDE.U32 R10, R24, R46, R10 ;  /* 0x0000002e180a7225 */ /* 0x000fc800078e000a */
[----:B------:R-:W-:Y:S01]  /*2850*/  FMUL R6, R7, R28 ;  /* 0x0000001c07067220 */ /* 0x000fe20000400000 */
[----:B------:R-:W-:Y:S01]  /*2860*/  IMAD.IADD R21, R21, 0x1, R11 ;  /* 0x0000000115157824 */ /* 0x000fe200078e020b */
[----:B------:R-:W-:Y:S01]  /*2870*/  IADD3 R7, P3, R4, R10, RZ ;  /* 0x0000000a04077210 */ /* 0x000fe20007f7e0ff */
[----:B0-----:R-:W-:Y:S02]  /*2880*/  @P0 IMAD.MOV.U32 R13, RZ, RZ, R3 ;  /* 0x000000ffff0d0224 */ /* 0x001fe400078e0003 */
[----:B------:R-:W-:Y:S01]  /*2890*/  FFMA R6, R33, R26, R6 ;  /* 0x0000001a21067223 */ /* 0x000fe20000000006 */
[----:B------:R-:W-:Y:S01]  /*28a0*/  ISETP.GT.AND P2, PT, R52, RZ, P1 ;  /* 0x000000ff3400720c */ /* 0x000fe20000f44270 */
[----:B------:R-:W-:Y:S01]  /*28b0*/  IMAD.X R12, R21, 0x1, R5, P3 ;  /* 0x00000001150c7824 */ /* 0x000fe200018e0605 */
[----:B------:R-:W-:Y:S02]  /*28c0*/  LEA R4, P3, R7, R48, 0x1 ;  /* 0x0000003007047211 */ /* 0x000fe400078608ff */
[----:B------:R-:W-:-:S02]  /*28d0*/  F2FP.F16.F32.PACK_AB R6, RZ, R6 ;  /* 0x00000006ff06723e */ /* 0x000fc400000000ff */
[----:B------:R-:W-:Y:S01]  /*28e0*/  LEA.HI.X R5, R7, R49, R12, 0x1, P3 ;  /* 0x0000003107057211 */ /* 0x000fe200018f0c0c */
[----:B------:R-:W-:Y:S01]  /*28f0*/  @P0 IMAD.MOV.U32 R12, RZ, RZ, R2 ;  /* 0x000000ffff0c0224 */ /* 0x000fe200078e0002 */
[----:B------:R-:W-:-:S05]  /*2900*/  PRMT R20, R6, 0x7610, R20 ;  /* 0x0000761006147816 */ /* 0x000fca0000000014 */
[----:B------:R0:W-:Y:S04]  /*2910*/  @P0 STG.E.U16 desc[UR36][R12.64+0x2], R20 ;  /* 0x000002140c000986 */ /* 0x0001e8000c101524 */
[----:B------:R-:W2:Y:S01]  /*2920*/  @P2 LDG.E.LTC128B.U16 R0, desc[UR36][R4.64] ;  /* 0x0000002404002981 */ /* 0x000ea2000c1e1520 */
[C---:B------:R-:W-:Y:S01]  /*2930*/  SHF.L.U64.HI R11, R39.reuse, 0x1, R38 ;  /* 0x00000001270b7819 */ /* 0x040fe20000010226 */
[----:B------:R-:W-:Y:S01]  /*2940*/  BSSY B1, `(.L_x_37) ;  /* 0x0000012000017945 */ /* 0x000fe20003800000 */
[----:B------:R-:W-:Y:S02]  /*2950*/  LEA R2, P0, R39, R2, 0x1 ;  /* 0x0000000227027211 */ /* 0x000fe400078008ff */
[----:B------:R-:W-:Y:S02]  /*2960*/  IADD3 R6, P3, P4, R36, R10, R8 ;  /* 0x0000000a24067210 */ /* 0x000fe40007c7e008 */
[----:B------:R-:W-:Y:S01]  /*2970*/  ISETP.GT.AND P1, PT, R52, 0x1, P1 ;  /* 0x000000013400780c */ /* 0x000fe20000f24270 */
[----:B------:R-:W-:-:S02]  /*2980*/  IMAD.X R3, R11, 0x1, R3, P0 ;  /* 0x000000010b037824 */ /* 0x000fc400000e0603 */
[----:B--2---:R-:W-:-:S05]  /*2990*/  HADD2.F32 R7, -RZ, R0.H0_H0 ;  /* 0x20000000ff077230 */ /* 0x004fca0000004100 */
[----:B------:R-:W-:-:S04]  /*29a0*/  FMUL R7, R7, R28 ;  /* 0x0000001c07077220 */ /* 0x000fc80000400000 */
[----:B------:R-:W-:-:S05]  /*29b0*/  FFMA R7, R34, R26, R7 ;  /* 0x0000001a22077223 */ /* 0x000fca0000000007 */
[----:B------:R-:W-:Y:S02]  /*29c0*/  F2FP.F16.F32.PACK_AB R5, RZ, R7 ;  /* 0x00000007ff05723e */ /* 0x000fe400000000ff */
[----:B------:R-:W-:Y:S02]  /*29d0*/  IADD3.X R7, R37, R21, R9, P3, P4 ;  /* 0x0000001525077210 */ /* 0x000fe40001fe8409 */
[----:B------:R-:W-:Y:S01]  /*29e0*/  PRMT R8, R5, 0x7610, R8 ;  /* 0x0000761005087816 */ /* 0x000fe20000000008 */
[----:B------:R-:W-:-:S04]  /*29f0*/  IMAD.WIDE.U32 R4, R27, R14, R6 ;  /* 0x0000000e1b047225 */ /* 0x000fc800078e0006 */
[----:B------:R0:W-:Y:S01]  /*2a00*/  @P2 STG.E.U16 desc[UR36][R2.64], R8 ;  /* 0x0000000802002986 */ /* 0x0001e2000c101524 */
[----:B------:R-:W-:Y:S01]  /*2a10*/  IMAD.IADD R5, R15, 0x1, R5 ;  /* 0x000000010f057824 */ /* 0x000fe200078e0205 */
[----:B------:R-:W-:-:S04]  /*2a20*/  LEA R6, P0, R4, R48, 0x1 ;  /* 0x0000003004067211 */ /* 0x000fc800078008ff */
[----:B------:R-:W-:Y:S01]  /*2a30*/  LEA.HI.X R7, R4, R49, R5, 0x1, P0 ;  /* 0x0000003104077211 */ /* 0x000fe200000f0c05 */
[----:B------:R-:W-:Y:S08]  /*2a40*/  @!P1 BRA `(.L_x_38) ;  /* 0x0000000000049947 */ /* 0x000ff00003800000 */
[----:B------:R1:W5:Y:S02]  /*2a50*/  LDG.E.LTC128B.U16 R0, desc[UR36][R6.64+0x2] ;  /* 0x0000022406007981 */ /* 0x000364000c1e1520 */
.L_x_38:
[----:B------:R-:W-:Y:S05]  /*2a60*/  BSYNC B1 ;  /* 0x0000000000017941 */ /* 0x000fea0003800000 */
.L_x_37:
[----:B------:R-:W-:Y:S05]  /*2a70*/  @!P1 BRA `(.L_x_39) ;  /* 0x0000000000809947 */ /* 0x000fea0003800000 */
[----:B-----5:R-:W-:-:S05]  /*2a80*/  HADD2.F32 R5, -RZ, R0.H0_H0 ;  /* 0x20000000ff057230 */ /* 0x020fca0000004100 */
[----:B------:R-:W-:-:S04]  /*2a90*/  FMUL R0, R5, R28 ;  /* 0x0000001c05007220 */ /* 0x000fc80000400000 */
[----:B------:R-:W-:-:S05]  /*2aa0*/  FFMA R0, R35, R26, R0 ;  /* 0x0000001a23007223 */ /* 0x000fca0000000000 */
[----:B------:R-:W-:-:S05]  /*2ab0*/  F2FP.F16.F32.PACK_AB R0, RZ, R0 ;  /* 0x00000000ff00723e */ /* 0x000fca00000000ff */
[----:B------:R2:W-:Y:S01]  /*2ac0*/  STG.E.U16 desc[UR36][R2.64+0x2], R0 ;  /* 0x0000020002007986 */ /* 0x0005e2000c101524 */
[----:B------:R-:W-:Y:S05]  /*2ad0*/  BRA `(.L_x_39) ;  /* 0x0000000000687947 */ /* 0x000fea0003800000 */
.L_x_34:
[----:B------:R-:W-:Y:S01]  /*2ae0*/  ISETP.GT.AND P0, PT, R20, RZ, PT ;  /* 0x000000ff1400720c */ /* 0x000fe20003f04270 */
[----:B------:R-:W-:Y:S01]  /*2af0*/  ULDC.64 UR4, c[0x0][0x5c0] ;  /* 0x0001700000047ab9 */ /* 0x000fe20000000a00 */
[-C--:B------:R-:W-:Y:S01]  /*2b00*/  FMUL R32, R32, R26.reuse ;  /* 0x0000001a20207220 */ /* 0x080fe20000400000 */
[----:B------:R-:W-:Y:S01]  /*2b10*/  LEA R2, P3, R12, UR4, 0x1 ;  /* 0x000000040c027c11 */ /* 0x000fe2000f8608ff */
[-C--:B------:R-:W-:Y:S01]  /*2b20*/  FMUL R33, R33, R26.reuse ;  /* 0x0000001a21217220 */ /* 0x080fe20000400000 */
[----:B------:R-:W-:Y:S01]  /*2b30*/  ISETP.GT.AND P2, PT, R52, RZ, P0 ;  /* 0x000000ff3400720c */ /* 0x000fe20000744270 */
[-C--:B------:R-:W-:Y:S01]  /*2b40*/  FMUL R34, R34, R26.reuse ;  /* 0x0000001a22227220 */ /* 0x080fe20000400000 */
[----:B------:R-:W-:Y:S01]  /*2b50*/  ISETP.GT.AND P1, PT, R20, 0x8, PT ;  /* 0x000000081400780c */ /* 0x000fe20003f24270 */
[----:B------:R-:W-:Y:S01]  /*2b60*/  FMUL R35, R35, R26 ;  /* 0x0000001a23237220 */ /* 0x000fe20000400000 */
[----:B------:R-:W-:Y:S02]  /*2b70*/  F2FP.F16.F32.PACK_AB R32, RZ, R32 ;  /* 0x00000020ff20723e */ /* 0x000fe400000000ff */
[----:B------:R-:W-:-:S02]  /*2b80*/  LEA.HI.X R3, R12, UR5, R45, 0x1, P3 ;  /* 0x000000050c037c11 */ /* 0x000fc400098f0c2d */
[C---:B------:R-:W-:Y:S02]  /*2b90*/  ISETP.GT.AND P0, PT, R52.reuse, 0x1, P0 ;  /* 0x000000013400780c */ /* 0x040fe40000704270 */
[C---:B------:R-:W-:Y:S02]  /*2ba0*/  ISETP.GT.AND P3, PT, R52.reuse, RZ, P1 ;  /* 0x000000ff3400720c */ /* 0x040fe40000f64270 */
[----:B------:R-:W-:Y:S01]  /*2bb0*/  ISETP.GT.AND P1, PT, R52, 0x1, P1 ;  /* 0x000000013400780c */ /* 0x000fe20000f24270 */
[----:B------:R-:W-:Y:S01]  /*2bc0*/  @P2 STG.E.U16 desc[UR36][R2.64], R32 ;  /* 0x0000002002002986 */ /* 0x000fe2000c101524 */
[C---:B------:R-:W-:Y:S02]  /*2bd0*/  SHF.L.U64.HI R5, R39.reuse, 0x1, R38 ;  /* 0x0000000127057819 */ /* 0x040fe40000010226 */
[----:B------:R-:W-:Y:S02]  /*2be0*/  LEA R4, P2, R39, R2, 0x1 ;  /* 0x0000000227047211 */ /* 0x000fe400078408ff */
[----:B------:R-:W-:-:S02]  /*2bf0*/  F2FP.F16.F32.PACK_AB R33, RZ, R33 ;  /* 0x00000021ff21723e */ /* 0x000fc400000000ff */
[----:B------:R-:W-:Y:S01]  /*2c00*/  F2FP.F16.F32.PACK_AB R34, RZ, R34 ;  /* 0x00000022ff22723e */ /* 0x000fe200000000ff */
[----:B------:R-:W-:Y:S01]  /*2c10*/  IMAD.X R5, R5, 0x1, R3, P2 ;  /* 0x0000000105057824 */ /* 0x000fe200010e0603 */
[----:B------:R-:W-:Y:S01]  /*2c20*/  F2FP.F16.F32.PACK_AB R35, RZ, R35 ;  /* 0x00000023ff23723e */ /* 0x000fe200000000ff */
[----:B------:R0:W-:Y:S04]  /*2c30*/  @P0 STG.E.U16 desc[UR36][R2.64+0x2], R33 ;  /* 0x0000022102000986 */ /* 0x0001e8000c101524 */
[----:B------:R1:W-:Y:S01]  /*2c40*/  @P3 STG.E.U16 desc[UR36][R4.64], R34 ;  /* 0x0000002204003986 */ /* 0x0003e2000c101524 */
[----:B0-----:R-:W-:Y:S02]  /*2c50*/  @P1 IMAD.MOV.U32 R2, RZ, RZ, R4 ;  /* 0x000000ffff021224 */ /* 0x001fe400078e0004 */
[----:B------:R-:W-:-:S05]  /*2c60*/  @P1 IMAD.MOV.U32 R3, RZ, RZ, R5 ;  /* 0x000000ffff031224 */ /* 0x000fca00078e0005 */
[----:B------:R1:W-:Y:S02]  /*2c70*/  @P1 STG.E.U16 desc[UR36][R2.64+0x2], R35 ;  /* 0x0000022302001986 */ /* 0x0003e4000c101524 */
.L_x_39:
[----:B------:R-:W-:Y:S05]  /*2c80*/  BSYNC B0 ;  /* 0x0000000000007941 */ /* 0x000fea0003800000 */
.L_x_33:
[----:B------:R-:W-:Y:S01]  /*2c90*/  LEA R22, P0, R16, R22, 0x1 ;  /* 0x0000001610167211 */ /* 0x000fe200078008ff */
[----:B------:R-:W-:Y:S01]  /*2ca0*/  ULDC.64 UR4, c[0x0][0x650] ;  /* 0x0001940000047ab9 */ /* 0x000fe20000000a00 */
[----:B--2--5:R-:W-:Y:S02]  /*2cb0*/  IMAD.U32 R0, RZ, RZ, UR44 ;  /* 0x0000002cff007e24 */ /* 0x024fe4000f8e00ff */
[----:B------:R-:W-:Y:S02]  /*2cc0*/  IMAD.MOV.U32 R24, RZ, RZ, -0x1 ;  /* 0xffffffffff187424 */ /* 0x000fe400078e00ff */
[----:B------:R-:W-:Y:S01]  /*2cd0*/  IMAD.X R19, R40, 0x1, R19, P0 ;  /* 0x0000000128137824 */ /* 0x000fe200000e0613 */
[----:B------:R-:W-:Y:S01]  /*2ce0*/  ISETP.GE.U32.AND P0, PT, R22, UR4, PT ;  /* 0x0000000416007c0c */ /* 0x000fe2000bf06070 */
[----:B------:R2:W-:Y:S01]  /*2cf0*/  SYNCS.ARRIVE.TRANS64.A1T0 RZ, [R0+UR48], RZ ;  /* 0x000000ff00ff79a7 */ /* 0x0005e20008100030 */
[----:B------:R-:W-:Y:S02]  /*2d00*/  IMAD.MOV.U32 R25, RZ, RZ, -0x1 ;  /* 0xffffffffff197424 */ /* 0x000fe400078e00ff */
[----:B------:R-:W-:Y:S01]  /*2d10*/  ISETP.GE.U32.AND.EX P0, PT, R19, UR5, PT, P0 ;  /* 0x0000000513007c0c */ /* 0x000fe2000bf06100 */
[----:B------:R-:W-:Y:S01]  /*2d20*/  IMAD.MOV.U32 R27, RZ, RZ, -0x1 ;  /* 0xffffffffff1b7424 */ /* 0x000fe200078e00ff */
[----:B--2---:R-:W-:-:S11]  /*2d30*/  PRMT R0, RZ, 0x7610, R0 ;  /* 0x00007610ff007816 */ /* 0x004fd60000000000 */
[----:B------:R-:W-:Y:S05]  /*2d40*/  @P0 BRA `(.L_x_40) ;  /* 0x0000000400540947 */ /* 0x000fea0003800000 */
[----:B0-----:R-:W0:Y:S01]  /*2d50*/  LDC.64 R8, c[0x0][0x628] ;  /* 0x00018a00ff087b82 */ /* 0x001e220000000a00 */
[----:B------:R-:W2:Y:S01]  /*2d60*/  S2R R14, SR_CTAID.X ;  /* 0x00000000000e7919 */ /* 0x000ea20000002500 */
[----:B-1----:R-:W-:Y:S02]  /*2d70*/  IMAD.MOV.U32 R6, RZ, RZ, R22 ;  /* 0x000000ffff067224 */ /* 0x002fe400078e0016 */
[----:B------:R-:W-:Y:S01]  /*2d80*/  IMAD.MOV.U32 R7, RZ, RZ, R19 ;  /* 0x000000ffff077224 */ /* 0x000fe200078e0013 */
[----:B------:R-:W1:Y:S03]  /*2d90*/  S2R R15, SR_CTAID.Y ;  /* 0x00000000000f7919 */ /* 0x000e660000002600 */
[----:B------:R-:W3:Y:S08]  /*2da0*/  LDC R0, c[0x0][0x630] ;  /* 0x00018c00ff007b82 */ /* 0x000ef00000000800 */
[----:B------:R-:W4:Y:S01]  /*2db0*/  LDC.64 R12, c[0x0][0x620] ;  /* 0x00018800ff0c7b82 */ /* 0x000f220000000a00 */
[----:B0-----:R-:W-:-:S04]  /*2dc0*/  ISETP.NE.U32.AND P0, PT, R8, RZ, PT ;  /* 0x000000ff0800720c */ /* 0x001fc80003f05070 */
[----:B------:R-:W-:-:S13]  /*2dd0*/  ISETP.NE.AND.EX P0, PT, R9, RZ, PT, P0 ;  /* 0x000000ff0900720c */ /* 0x000fda0003f05300 */
[----:B-1234-:R-:W-:Y:S05]  /*2de0*/  @!P0 BRA `(.L_x_41) ;  /* 0x0000000000288947 */ /* 0x01efea0003800000 */
        /* <DEDUP_REMOVED lines=10> */
.L_x_41:
[-CC-:B------:R-:W-:Y:S01]  /*2e90*/  SHF.R.U64 R27, R6, R0.reuse, R7.reuse ;  /* 0x00000000061b7219 */ /* 0x180fe20000001207 */
[----:B------:R-:W0:Y:S01]  /*2ea0*/  LDC.64 R24, c[0x0][0x640] ;  /* 0x00019000ff187b82 */ /* 0x000e220000000a00 */
[----:B------:R-:W-:Y:S01]  /*2eb0*/  SHF.R.U32.HI R0, RZ, R0, R7 ;  /* 0x00000000ff007219 */ /* 0x000fe20000011607 */
[----:B------:R-:W-:Y:S01]  /*2ec0*/  IMAD.MOV.U32 R2, RZ, RZ, R22 ;  /* 0x000000ffff027224 */ /* 0x000fe200078e0016 */
[----:B------:R-:W-:Y:S01]  /*2ed0*/  IADD3 R5, P0, RZ, -R27, RZ ;  /* 0x8000001bff057210 */ /* 0x000fe20007f1e0ff */
[----:B------:R-:W-:Y:S01]  /*2ee0*/  ULDC UR4, c[0x0][0x150] ;  /* 0x0000540000047ab9 */ /* 0x000fe20000000800 */
[----:B------:R-:W-:-:S03]  /*2ef0*/  I2FP.F32.U32 R6, R14 ;  /* 0x0000000e00067245 */ /* 0x000fc60000201000 */
[----:B------:R-:W1:Y:S01]  /*2f00*/  LDC R4, c[0x0][0x618] ;  /* 0x00018600ff047b82 */ /* 0x000e620000000800 */
[----:B------:R-:W-:Y:S02]  /*2f10*/  IMAD.X R3, RZ, RZ, ~R0, P0 ;  /* 0x000000ffff037224 */ /* 0x000fe400000e0e00 */
[----:B------:R-:W-:Y:S01]  /*2f20*/  FMUL R6, R6, UR4 ;  /* 0x0000000406067c20 */ /* 0x000fe20008400000 */
[----:B------:R-:W-:Y:S01]  /*2f30*/  ULDC UR4, c[0x0][0x154] ;  /* 0x0000550000047ab9 */ /* 0x000fe20000000800 */
[-C--:B------:R-:W-:Y:S02]  /*2f40*/  IMAD R0, R3, R12.reuse, RZ ;  /* 0x0000000c03007224 */ /* 0x080fe400078e02ff */
[----:B------:R-:W-:Y:S01]  /*2f50*/  IMAD.MOV.U32 R3, RZ, RZ, R19 ;  /* 0x000000ffff037224 */ /* 0x000fe200078e0013 */
[----:B------:R-:W2:Y:S01]  /*2f60*/  LDC R9, c[0x0][0x608] ;  /* 0x00018200ff097b82 */ /* 0x000ea20000000800 */
[----:B------:R-:W3:Y:S01]  /*2f70*/  F2I.U32.TRUNC.NTZ R6, R6 ;  /* 0x0000000600067305 */ /* 0x000ee2000020f000 */
[----:B------:R-:W-:-:S04]  /*2f80*/  IMAD.WIDE.U32 R2, R5, R12, R2 ;  /* 0x0000000c05027225 */ /* 0x000fc800078e0002 */
[----:B------:R-:W-:Y:S02]  /*2f90*/  IMAD R5, R5, R13, R0 ;  /* 0x0000000d05057224 */ /* 0x000fe400078e0200 */
[----:B------:R-:W4:Y:S01]  /*2fa0*/  LDC R20, c[0x0][0x658] ;  /* 0x00019600ff147b82 */ /* 0x000f220000000800 */
[----:B0-----:R-:W-:Y:S01]  /*2fb0*/  ISETP.NE.U32.AND P0, PT, R24, RZ, PT ;  /* 0x000000ff1800720c */ /* 0x001fe20003f05070 */
[----:B------:R-:W-:Y:S01]  /*2fc0*/  IMAD.IADD R3, R3, 0x1, R5 ;  /* 0x0000000103037824 */ /* 0x000fe200078e0205 */
[----:B------:R-:W-:Y:S02]  /*2fd0*/  I2FP.F32.U32 R5, R15 ;  /* 0x0000000f00057245 */ /* 0x000fe40000201000 */
[----:B------:R-:W-:-:S03]  /*2fe0*/  ISETP.NE.AND.EX P0, PT, R25, RZ, PT, P0 ;  /* 0x000000ff1900720c */ /* 0x000fc60003f05300 */
[----:B------:R-:W0:Y:S01]  /*2ff0*/  LDC R7, c[0x0][0x144] ;  /* 0x00005100ff077b82 */ /* 0x000e220000000800 */
[-CC-:B-1----:R-:W-:Y:S01]  /*3000*/  SHF.R.U32.HI R0, RZ, R4.reuse, R3.reuse ;  /* 0x00000004ff007219 */ /* 0x182fe20000011603 */
[----:B------:R-:W-:Y:S01]  /*3010*/  FMUL R5, R5, UR4 ;  /* 0x0000000405057c20 */ /* 0x000fe20008400000 */
[----:B------:R-:W-:Y:S01]  /*3020*/  SHF.R.U64 R11, R2, R4, R3 ;  /* 0x00000004020b7219 */ /* 0x000fe20000001203 */
[----:B---3--:R-:W-:-:S04]  /*3030*/  IMAD.MOV R6, RZ, RZ, -R6 ;  /* 0x000000ffff067224 */ /* 0x008fc800078e0a06 */
[----:B------:R-:W1:Y:S01]  /*3040*/  LDC R12, c[0x0][0x148] ;  /* 0x00005200ff0c7b82 */ /* 0x000e620000000800 */
[-CC-:B--2---:R-:W-:Y:S02]  /*3050*/  SHF.R.U64 R8, R11, R9.reuse, R0.reuse ;  /* 0x000000090b087219 */ /* 0x184fe40000001200 */
[----:B------:R-:W-:Y:S02]  /*3060*/  SHF.R.U32.HI R3, RZ, R9, R0 ;  /* 0x00000009ff037219 */ /* 0x000fe40000011600 */
[----:B------:R2:W3:Y:S03]  /*3070*/  F2I.U32.TRUNC.NTZ R0, R5 ;  /* 0x0000000500007305 */ /* 0x0004e6000020f000 */
[----:B------:R-:W1:Y:S01]  /*3080*/  LDC R21, c[0x0][0x648] ;  /* 0x00019200ff157b82 */ /* 0x000e620000000800 */
[-CC-:B----4-:R-:W-:Y:S02]  /*3090*/  SHF.R.U64 R10, R8, R20.reuse, R3.reuse ;  /* 0x00000014080a7219 */ /* 0x190fe40000001203 */
[----:B------:R-:W-:-:S03]  /*30a0*/  SHF.R.U32.HI R3, RZ, R20, R3 ;  /* 0x00000014ff037219 */ /* 0x000fc60000011603 */
[----:B------:R-:W-:Y:S02]  /*30b0*/  IMAD.MOV.U32 R2, RZ, RZ, R10 ;  /* 0x000000ffff027224 */ /* 0x000fe400078e000a */
[----:B------:R-:W4:Y:S01]  /*30c0*/  LDC R32, c[0x0][0x638] ;  /* 0x00018e00ff207b82 */ /* 0x000f220000000800 */
[----:B0-----:R-:W-:-:S07]  /*30d0*/  IMAD R13, R7, R6, R14 ;  /* 0x00000006070d7224 */ /* 0x001fce00078e020e */
[----:B------:R-:W0:Y:S08]  /*30e0*/  LDC R33, c[0x0][0x610] ;  /* 0x00018400ff217b82 */ /* 0x000e300000000800 */
[----:B------:R-:W0:Y:S01]  /*30f0*/  LDC R34, c[0x0][0x600] ;  /* 0x00018000ff227b82 */ /* 0x000e220000000800 */
[----:B-123--:R-:W-:Y:S05]  /*3100*/  @!P0 BRA `(.L_x_42) ;  /* 0x0000000000288947 */ /* 0x00efea0003800000 */
        /* <DEDUP_REMOVED lines=10> */
.L_x_42:
[----:B------:R-:W-:Y:S01]  /*31b0*/  ISETP.NE.AND P0, PT, R23, 0x1, PT ;  /* 0x000000011700780c */ /* 0x000fe20003f05270 */
[----:B------:R-:W-:Y:S01]  /*31c0*/  IMAD.MOV R4, RZ, RZ, -R0 ;  /* 0x000000ffff047224 */ /* 0x000fe200078e0a00 */
[----:B------:R-:W-:Y:S02]  /*31d0*/  SHF.R.U64 R2, R2, R21, R3 ;  /* 0x0000001502027219 */ /* 0x000fe40000001203 */
[----:B------:R-:W-:Y:S02]  /*31e0*/  LOP3.LUT R0, R8, R43, RZ, 0xc0, !PT ;  /* 0x0000002b08007212 */ /* 0x000fe400078ec0ff */
[----:B------:R-:W-:Y:S01]  /*31f0*/  LOP3.LUT R11, R11, R42, RZ, 0xc0, !PT ;  /* 0x0000002a0b0b7212 */ /* 0x000fe200078ec0ff */
[----:B------:R-:W-:Y:S02]  /*3200*/  IMAD.MOV R3, RZ, RZ, -R2 ;  /* 0x000000ffff037224 */ /* 0x000fe400078e0a02 */
[----:B------:R-:W-:Y:S02]  /*3210*/  IMAD R24, R29, R2, R0 ;  /* 0x000000021d187224 */ /* 0x000fe400078e0200 */
[----:B----4-:R-:W-:-:S02]  /*3220*/  IMAD R0, R3, R32, R10 ;  /* 0x0000002003007224 */ /* 0x010fc400078e020a */
[----:B------:R-:W-:Y:S02]  /*3230*/  @P0 IMAD R13, R12, R4, R15 ;  /* 0x000000040c0d0224 */ /* 0x000fe400078e020f */
[----:B0-----:R-:W-:Y:S02]  /*3240*/  IMAD R3, R0, R34, R11 ;  /* 0x0000002200037224 */ /* 0x001fe400078e020b */
[----:B------:R-:W-:Y:S02]  /*3250*/  IMAD R24, R24, R33, R13 ;  /* 0x0000002118187224 */ /* 0x000fe400078e020d */
[----:B------:R-:W-:-:S03]  /*3260*/  IMAD.MOV.U32 R2, RZ, RZ, 0x1 ;  /* 0x00000001ff027424 */ /* 0x000fc600078e00ff */
[----:B------:R-:W-:Y:S02]  /*3270*/  SEL R25, R3, R24, !P0 ;  /* 0x0000001803197207 */ /* 0x000fe40004000000 */
[----:B------:R-:W-:Y:S02]  /*3280*/  PRMT R0, R2, 0x7610, R0 ;  /* 0x0000761002007816 */ /* 0x000fe40000000000 */
[----:B------:R-:W-:-:S07]  /*3290*/  SEL R24, R24, R3, !P0 ;  /* 0x0000000318187207 */ /* 0x000fce0004000000 */
.L_x_40:
[----:B------:R-:W-:Y:S01]  /*32a0*/  LOP3.LUT P0, RZ, R0, 0xff, RZ, 0xc0, !PT ;  /* 0x000000ff00ff7812 */ /* 0x000fe2000780c0ff */
[----:B------:R-:W-:Y:S01]  /*32b0*/  UIMAD.WIDE.U32 UR4, UR38, 0x51eb851f, URZ ;  /* 0x51eb851f260478a5 */ /* 0x000fe2000f8e003f */
[----:B------:R-:W-:-:S03]  /*32c0*/  LOP3.LUT R51, R51, 0x1, RZ, 0x3c, !PT ;  /* 0x0000000133337812 */ /* 0x000fc600078e3cff */
[----:B------:R-:W-:-:S04]  /*32d0*/  USHF.R.U32.HI UR4, URZ, 0x4, UR5 ;  /* 0x000000043f047899 */ /* 0x000fc80008011605 */
[----:B------:R-:W-:-:S04]  /*32e0*/  UIMAD UR38, UR4, -0x32, UR38 ;  /* 0xffffffce042678a4 */ /* 0x000fc8000f8e0226 */
[----:B------:R-:W-:Y:S08]  /*32f0*/  @P0 BRA `(.L_x_43) ;  /* 0xffffffe800280947 */ /* 0x000ff0000383ffff */
[----:B------:R-:W-:Y:S05]  /*3300*/  EXIT ;  /* 0x000000000000794d */ /* 0x000fea0003800000 */
.L_x_14:
[----:B------:R-:W-:-:S08]  /*3310*/  ISETP.NE.AND P0, PT, R0, RZ, PT ;  /* 0x000000ff0000720c */ /* 0x000fd00003f05270 */
[----:B--2--5:R-:W0:-:S00]  /*3320*/  USETMAXREG.DEALLOC.CTAPOOL 0x28 ;  /* 0x00000028000079c8 */ /* 0x024e0000080e0500 */
[----:B------:R-:W-:Y:S05]  /*3330*/  @P0 EXIT ;  /* 0x000000000000094d */ /* 0x000fea0003800000 */
[----:B0-----:R-:W-:Y:S01]  /*3340*/  LOP3.LUT P0, RZ, R7, 0xff, RZ, 0xc0, !PT ;  /* 0x000000ff07ff7812 */ /* 0x001fe2000780c0ff */
[----:B------:R-:W-:Y:S02]  /*3350*/  IMAD.MOV.U32 R0, RZ, RZ, 0x1 ;  /* 0x00000001ff007424 */ /* 0x000fe400078e00ff */
[----:B------:R-:W-:-:S10]  /*3360*/  IMAD.MOV.U32 R8, RZ, RZ, RZ ;  /* 0x000000ffff087224 */ /* 0x000fd400078e00ff */
[----:B------:R-:W-:Y:S05]  /*3370*/  @!P0 BRA `(.L_x_44) ;  /* 0x0000000c00108947 */ /* 0x000fea0003800000 */
[----:B------:R-:W-:Y:S01]  /*3380*/  LOP3.LUT P1, RZ, R2, 0x1f, RZ, 0xc0, !PT ;  /* 0x0000001f02ff7812 */ /* 0x000fe2000782c0ff */
[----:B------:R-:W-:Y:S01]  /*3390*/  ULDC UR5, c[0x0][0x658] ;  /* 0x0001960000057ab9 */ /* 0x000fe20000000800 */
[----:B------:R-:W-:Y:S01]  /*33a0*/  UMOV UR6, 0xffffffff ;  /* 0xffffffff00067882 */ /* 0x000fe20000000000 */
[----:B------:R-:W-:Y:S01]  /*33b0*/  BSSY B0, `(.L_x_44) ;  /* 0x00000c0000007945 */ /* 0x000fe20003800000 */
[----:B------:R-:W-:Y:S01]  /*33c0*/  USHF.L.U32 UR6, UR6, UR5, URZ ;  /* 0x0000000506067299 */ /* 0x000fe2000800063f */
[C---:B------:R-:W-:Y:S01]  /*33d0*/  ISETP.NE.AND P2, PT, R3.reuse, RZ, PT ;  /* 0x000000ff0300720c */ /* 0x040fe20003f45270 */
[----:B------:R-:W-:Y:S01]  /*33e0*/  IMAD.MOV.U32 R9, RZ, RZ, 0x1 ;  /* 0x00000001ff097424 */ /* 0x000fe200078e00ff */
[----:B------:R-:W-:Y:S01]  /*33f0*/  ISETP.NE.OR P1, PT, R3, RZ, !P1 ;  /* 0x000000ff0300720c */ /* 0x000fe20004f25670 */
[----:B------:R-:W-:Y:S01]  /*3400*/  IMAD.MOV.U32 R0, RZ, RZ, 0x1 ;  /* 0x00000001ff007424 */ /* 0x000fe200078e00ff */
[----:B------:R-:W-:Y:S01]  /*3410*/  LOP3.LUT R7, R18, 0x2, RZ, 0xfc, !PT ;  /* 0x0000000212077812 */ /* 0x000fe200078efcff */
[----:B------:R-:W-:Y:S01]  /*3420*/  IMAD.MOV.U32 R8, RZ, RZ, RZ ;  /* 0x000000ffff087224 */ /* 0x000fe200078e00ff */
[----:B------:R-:W-:Y:S01]  /*3430*/  ULDC UR4, c[0x0][0x600] ;  /* 0x0001800000047ab9 */ /* 0x000fe20000000800 */
[----:B------:R-:W-:Y:S01]  /*3440*/  UMOV UR7, 0x1 ;  /* 0x0000000100077882 */ /* 0x000fe20000000000 */
[----:B------:R-:W-:-:S02]  /*3450*/  UIADD3 UR21, UR40, 0x1, URZ ;  /* 0x0000000128157890 */ /* 0x000fc4000fffe03f */
[----:B------:R-:W-:Y:S02]  /*3460*/  UIADD3 UR13, UR4, -0x1, URZ ;  /* 0xffffffff040d7890 */ /* 0x000fe4000fffe03f */
[----:B------:R-:W-:Y:S02]  /*3470*/  USHF.L.U32 UR15, UR7, UR5, URZ ;  /* 0x00000005070f7299 */ /* 0x000fe4000800063f */
[----:B------:R-:W-:Y:S01]  /*3480*/  ULOP3.LUT UR14, URZ, UR6, URZ, 0x33, !UPT ;  /* 0x000000063f0e7292 */ /* 0x000fe2000f8e333f */
[----:B------:R-:W-:-:S11]  /*3490*/  ULDC.64 UR22, c[0x0][0x198] ;  /* 0x0000660000167ab9 */ /* 0x000fd60000000a00 */
.L_x_56:
[----:B------:R-:W-:-:S03]  /*34a0*/  UMOV UR4, 0xffffffff ;  /* 0xffffffff00047882 */ /* 0x000fc60000000000 */
[----:B------:R-:W-:Y:S05]  /*34b0*/  BRA.DIV UR4, `(.L_x_45) ;  /* 0x0000002a04547947 */ /* 0x000fea000b800000 */
[----:B------:R-:W-:-:S13]  /*34c0*/  ELECT P0, URZ, PT ;  /* 0x00000000003f782f */ /* 0x000fda0003800000 */
.L_x_115:
[----:B------:R-:W0:Y:S01]  /*34d0*/  LDC R2, c[0x0][0x28c] ;  /* 0x0000a300ff027b82 */ /* 0x000e220000000800 */
[----:B------:R-:W-:Y:S01]  /*34e0*/  BSSY B1, `(.L_x_46) ;  /* 0x0000037000017945 */ /* 0x000fe20003800000 */
[----:B0-----:R-:W-:-:S13]  /*34f0*/  ISETP.LT.OR P0, PT, R2, 0x1, !P0 ;  /* 0x000000010200780c */ /* 0x001fda0004701670 */
[----:B------:R-:W-:Y:S05]  /*3500*/  @P0 BRA `(.L_x_47) ;  /* 0x0000000000d00947 */ /* 0x000fea0003800000 */
[----:B------:R-:W-:Y:S02]  /*3510*/  IMAD.SHL.U32 R25, R25, 0x8, RZ ;  /* 0x0000000819197824 */ /* 0x000fe400078e00ff */
[----:B------:R-:W-:Y:S02]  /*3520*/  IMAD.SHL.U32 R24, R24, 0x40, RZ ;  /* 0x0000004018187824 */ /* 0x000fe400078e00ff */
[----:B------:R-:W-:Y:S02]  /*3530*/  IMAD.MOV.U32 R12, RZ, RZ, RZ ;  /* 0x000000ffff0c7224 */ /* 0x000fe400078e00ff */
[----:B------:R-:W-:Y:S02]  /*3540*/  IMAD.U32 R13, RZ, RZ, UR21 ;  /* 0x00000015ff0d7e24 */ /* 0x000fe4000f8e00ff */
[----:B------:R-:W-:Y:S02]  /*3550*/  IMAD.MOV.U32 R2, RZ, RZ, R0 ;  /* 0x000000ffff027224 */ /* 0x000fe400078e0000 */
[----:B------:R-:W-:-:S07]  /*3560*/  IMAD.MOV.U32 R3, RZ, RZ, R8 ;  /* 0x000000ffff037224 */ /* 0x000fce00078e0008 */
.L_x_51:
[----:B------:R-:W0:Y:S01]  /*3570*/  S2R R5, SR_CgaCtaId ;  /* 0x0000000000057919 */ /* 0x000e220000008800 */
[----:B------:R-:W-:-:S04]  /*3580*/  MOV R4, 0x400 ;  /* 0x0000040000047802 */ /* 0x000fc80000000f00 */
[----:B0-----:R-:W-:Y:S02]  /*3590*/  LEA R10, R5, R4, 0x18 ;  /* 0x00000004050a7211 */ /* 0x001fe400078ec0ff */
[----:B------:R-:W-:Y:S01]  /*35a0*/  SHF.L.U32 R4, R2, 0x1f, RZ ;  /* 0x0000001f02047819 */ /* 0x000fe200000006ff */
[----:B------:R-:W0:Y:S02]  /*35b0*/  @!P2 LDC R5, c[0x0][0x500] ;  /* 0x00014000ff05ab82 */ /* 0x000e240000000800 */
[----:B------:R-:W-:-:S04]  /*35c0*/  IMAD R11, R3, 0x8, R10 ;  /* 0x00000008030b7824 */ /* 0x000fc800078e020a */
[----:B------:R-:W1:Y:S02]  /*35d0*/  SYNCS.PHASECHK.TRANS64.TRYWAIT P0, [R11+URZ+0x190], R4 ;  /* 0x000190040b0075a7 */ /* 0x000e64000800017f */
[----:B-1----:R-:W-:Y:S05]  /*35e0*/  @!P0 BRA `(.L_x_48) ;  /* 0x00000028002c8947 */ /* 0x002fea0003800000 */
.L_x_116:
[----:B-1----:R-:W-:Y:S01]  /*35f0*/  PRMT R4, R7, 0x9910, RZ ;  /* 0x0000991007047816 */ /* 0x002fe200000000ff */
[----:B0-----:R0:W-:Y:S03]  /*3600*/  @!P2 SYNCS.ARRIVE.TRANS64 RZ, [R11+URZ], R5 ;  /* 0x000000050bffa9a7 */ /* 0x0011e6000800003f */
[----:B------:R-:W-:-:S13]  /*3610*/  ISETP.NE.AND P0, PT, R4, 0x2, PT ;  /* 0x000000020400780c */ /* 0x000fda0003f05270 */
[----:B0-----:R-:W-:Y:S05]  /*3620*/  @P0 BRA `(.L_x_49) ;  /* 0x0000000000040947 */ /* 0x001fea0003800000 */
[----:B------:R-:W-:Y:S01]  /*3630*/  BPT.TRAP 0x1 ;  /* 0x000000040000795c */ /* 0x000fe20000300000 */
.L_x_49:
[----:B------:R-:W-:Y:S05]  /*3640*/  @P1 BRA `(.L_x_50) ;  /* 0x0000000000041947 */ /* 0x000fea0003800000 */
[----:B------:R-:W-:Y:S01]  /*3650*/  BPT.TRAP 0x1 ;  /* 0x000000040000795c */ /* 0x000fe20000300000 */
.L_x_50:
[C-C-:B------:R-:W-:Y:S01]  /*3660*/  IMAD R4, R3.reuse, 0x1000, R10.reuse ;  /* 0x0000100003047824 */ /* 0x140fe200078e020a */
[----:B------:R-:W-:Y:S01]  /*3670*/  R2UR UR19, R12 ;  /* 0x000000000c1372ca */ /* 0x000fe200000e0000 */
[----:B------:R-:W-:Y:S01]  /*3680*/  IMAD R10, R3, 0x200, R10 ;  /* 0x00000200030a7824 */ /* 0x000fe200078e020a */
[----:B------:R-:W-:Y:S01]  /*3690*/  R2UR UR9, R11 ;  /* 0x000000000b0972ca */ /* 0x000fe200000e0000 */
[----:B------:R-:W-:Y:S01]  /*36a0*/  VIADD R13, R13, 0xffffffff ;  /* 0xffffffff0d0d7836 */ /* 0x000fe20000000000 */
[----:B------:R-:W-:Y:S01]  /*36b0*/  R2UR UR5, R4 ;  /* 0x00000000040572ca */ /* 0x000fe200000e0000 */
[----:B------:R-:W-:Y:S01]  /*36c0*/  UIADD3 UR4, UP0, UR22, 0xf0, URZ ;  /* 0x000000f016047890 */ /* 0x000fe2000ff1e03f */
[----:B------:R-:W-:Y:S01]  /*36d0*/  R2UR UR16, R10 ;  /* 0x000000000a1072ca */ /* 0x000fe200000e0000 */
[----:B------:R-:W-:Y:S01]  /*36e0*/  UIADD3 UR24, UP1, UR22, 0x1f0, URZ ;  /* 0x000001f016187890 */ /* 0x000fe2000ff3e03f */
[----:B------:R-:W-:Y:S01]  /*36f0*/  R2UR UR12, R27 ;  /* 0x000000001b0c72ca */ /* 0x000fe200000e0000 */
[----:B------:R-:W-:Y:S01]  /*3700*/  VIADD R3, R3, 0x1 ;  /* 0x0000000103037836 */ /* 0x000fe20000000000 */
[----:B------:R-:W-:Y:S01]  /*3710*/  R2UR UR11, R24 ;  /* 0x00000000180b72ca */ /* 0x000fe200000e0000 */
[----:B------:R-:W-:Y:S01]  /*3720*/  UIADD3.X UR25, URZ, UR23, URZ, UP1, !UPT ;  /* 0x000000173f197290 */ /* 0x000fe20008ffe43f */
[----:B------:R-:W-:Y:S01]  /*3730*/  R2UR UR18, R25 ;  /* 0x00000000191272ca */ /* 0x000fe200000e0000 */
[----:B------:R-:W-:Y:S01]  /*3740*/  UMOV UR6, 0x0 ;  /* 0x0000000000067882 */ /* 0x000fe20000000000 */
[----:B------:R-:W-:Y:S01]  /*3750*/  ISETP.GT.AND P3, PT, R13, 0x1, PT ;  /* 0x000000010d00780c */ /* 0x000fe20003f64270 */
[----:B------:R-:W-:Y:S01]  /*3760*/  UMOV UR7, 0x10000000 ;  /* 0x1000000000077882 */ /* 0x000fe20000000000 */
[C---:B------:R-:W-:Y:S01]  /*3770*/  ISETP.NE.AND P0, PT, R3.reuse, 0x32, PT ;  /* 0x000000320300780c */ /* 0x040fe20003f05270 */
[----:B------:R-:W-:Y:S01]  /*3780*/  UIADD3 UR8, UR5, 0x400, URZ ;  /* 0x0000040005087890 */ /* 0x000fe2000fffe03f */
[----:B------:R-:W-:Y:S01]  /*3790*/  VIADD R12, R12, 0x20 ;  /* 0x000000200c0c7836 */ /* 0x000fe20000000000 */
[----:B------:R-:W-:Y:S01]  /*37a0*/  UIADD3.X UR5, URZ, UR23, URZ, UP0, !UPT ;  /* 0x000000173f057290 */ /* 0x000fe200087fe43f */
[----:B------:R-:W-:Y:S01]  /*37b0*/  SEL R5, RZ, 0x1, P0 ;  /* 0x00000001ff057807 */ /* 0x000fe20000000000 */
[----:B------:R-:W-:Y:S01]  /*37c0*/  UIADD3 UR16, UR16, 0x32400, URZ ;  /* 0x0003240010107890 */ /* 0x000fe2000fffe03f */
[----:B------:R-:W-:Y:S01]  /*37d0*/  SEL R3, R3, RZ, P0 ;  /* 0x000000ff03037207 */ /* 0x000fe20000000000 */
[----:B------:R-:W-:Y:S01]  /*37e0*/  UMOV UR10, UR19 ;  /* 0x00000013000a7c82 */ /* 0x000fe20008000000 */
[----:B------:R-:W-:Y:S01]  /*37f0*/  UMOV UR17, UR9 ;  /* 0x0000000900117c82 */ /* 0x000fe20008000000 */
[----:B------:R-:W-:Y:S01]  /*3800*/  UMOV UR20, UR12 ;  /* 0x0000000c00147c82 */ /* 0x000fe20008000000 */
[----:B------:R-:W-:-:S02]  /*3810*/  LOP3.LUT R2, R2, R5, RZ, 0x3c, !PT ;  /* 0x0000000502027212 */ /* 0x000fc400078e3cff */
[----:B------:R0:W-:Y:S02]  /*3820*/  UTMALDG.3D [UR8], [UR4], desc[UR6] ;  /* 0x00000608040075b4 */ /* 0x0001e40008011000 */
[----:B------:R0:W-:Y:S02]  /*3830*/  UTMALDG.3D [UR16], [UR24], desc[UR6] ;  /* 0x00000610180075b4 */ /* 0x0001e40008011000 */
[----:B0-----:R-:W-:Y:S05]  /*3840*/  @P3 BRA `(.L_x_51) ;  /* 0xfffffffc00483947 */ /* 0x001fea000383ffff */
.L_x_47:
[----:B------:R-:W-:Y:S05]  /*3850*/  BSYNC B1 ;  /* 0x0000000000017941 */ /* 0x000fea0003800000 */
.L_x_46:
[----:B------:R-:W-:Y:S01]  /*3860*/  LOP3.LUT P3, RZ, R9, 0xff, RZ, 0xc0, !PT ;  /* 0x000000ff09ff7812 */ /* 0x000fe2000786c0ff */
[----:B------:R-:W-:Y:S01]  /*3870*/  VIADD R8, R8, UR40 ;  /* 0x0000002808087c36 */ /* 0x000fe20008000000 */
[----:B------:R-:W-:Y:S01]  /*3880*/  ULDC.64 UR4, c[0x0][0x650] ;  /* 0x0001940000047ab9 */ /* 0x000fe20000000a00 */
[----:B------:R-:W-:Y:S01]  /*3890*/  IMAD.U32 R5, RZ, RZ, UR40 ;  /* 0x00000028ff057e24 */ /* 0x000fe2000f8e00ff */
[----:B------:R-:W-:Y:S01]  /*38a0*/  UISETP.GE.U32.AND UP0, UPT, UR40, 0x32, UPT ;  /* 0x000000322800788c */ /* 0x000fe2000bf06070 */
[----:B------:R-:W-:Y:S01]  /*38b0*/  BSSY B1, `(.L_x_52) ;  /* 0x000006d000017945 */ /* 0x000fe20003800000 */
[----:B------:R-:W-:Y:S01]  /*38c0*/  ISETP.GT.U32.AND P0, PT, R8, 0x31, PT ;  /* 0x000000310800780c */ /* 0x000fe20003f04070 */
[----:B------:R-:W-:Y:S01]  /*38d0*/  IMAD.MOV.U32 R24, RZ, RZ, -0x1 ;  /* 0xffffffffff187424 */ /* 0x000fe200078e00ff */
[----:B------:R-:W-:Y:S01]  /*38e0*/  PRMT R9, RZ, 0x7610, R9 ;  /* 0x00007610ff097816 */ /* 0x000fe20000000009 */
[----:B------:R-:W-:Y:S01]  /*38f0*/  IMAD.MOV.U32 R25, RZ, RZ, -0x1 ;  /* 0xffffffffff197424 */ /* 0x000fe200078e00ff */
[----:B------:R-:W-:Y:S01]  /*3900*/  ISETP.LT.U32.AND P0, PT, R5, 0x32, P0 ;  /* 0x000000320500780c */ /* 0x000fe20000701070 */
[----:B------:R-:W-:Y:S01]  /*3910*/  IMAD.MOV.U32 R27, RZ, RZ, -0x1 ;  /* 0xffffffffff1b7424 */ /* 0x000fe200078e00ff */
[----:B------:R-:W-:Y:S01]  /*3920*/  PLOP3.LUT P4, PT, PT, PT, UP0, 0x80, 0x0 ;  /* 0x000000000000781c */ /* 0x000fe20003f8f008 */
[----:B------:R-:W0:Y:S01]  /*3930*/  @P3 S2R R3, SR_CgaCtaId ;  /* 0x0000000000033919 */ /* 0x000e220000008800 */
[----:B------:R-:W-:-:S04]  /*3940*/  @P3 MOV R2, 0x400 ;  /* 0x0000040000023802 */ /* 0x000fc80000000f00 */
[----:B0-----:R-:W-:Y:S01]  /*3950*/  @P3 LEA R4, R3, R2, 0x18 ;  /* 0x0000000203043211 */ /* 0x001fe200078ec0ff */
[----:B------:R-:W-:-:S03]  /*3960*/  IMAD.WIDE.U32 R2, R8, 0x51eb851f, RZ ;  /* 0x51eb851f08027825 */ /* 0x000fc600078e00ff */
[----:B------:R0:W-:Y:S01]  /*3970*/  @P3 SYNCS.ARRIVE.TRANS64.A1T0 RZ, [R4+URZ+0x358], RZ ;  /* 0x000358ff04ff39a7 */ /* 0x0001e2000810003f */
[----:B------:R-:W-:Y:S02]  /*3980*/  IADD3 R22, P3, R22, R16, RZ ;  /* 0x0000001016167210 */ /* 0x000fe40007f7e0ff */
[----:B------:R-:W-:Y:S02]  /*3990*/  SHF.R.U32.HI R5, RZ, 0x4, R3 ;  /* 0x00000004ff057819 */ /* 0x000fe40000011603 */
[----:B------:R-:W-:Y:S01]  /*39a0*/  SEL R3, RZ, 0x1, !P0 ;  /* 0x00000001ff037807 */ /* 0x000fe20004000000 */
[----:B------:R-:W-:Y:S01]  /*39b0*/  IMAD.X R19, R19, 0x1, R6, P3 ;  /* 0x0000000113137824 */ /* 0x000fe200018e0606 */
[----:B------:R-:W-:Y:S01]  /*39c0*/  ISETP.GE.U32.AND P0, PT, R22, UR4, PT ;  /* 0x0000000416007c0c */ /* 0x000fe2000bf06070 */
[----:B------:R-:W-:Y:S01]  /*39d0*/  IMAD R8, R5, -0x32, R8 ;  /* 0xffffffce05087824 */ /* 0x000fe200078e0208 */
[----:B------:R-:W-:Y:S02]  /*39e0*/  LOP3.LUT R0, R0, R3, RZ, 0x3c, !PT ;  /* 0x0000000300007212 */ /* 0x000fe400078e3cff */
[----:B------:R-:W-:-:S02]  /*39f0*/  ISETP.GE.U32.AND.EX P0, PT, R19, UR5, PT, P0 ;  /* 0x0000000513007c0c */ /* 0x000fc4000bf06100 */
[----:B------:R-:W-:Y:S02]  /*3a00*/  @P4 LOP3.LUT R0, R0, 0x1, R5, 0x78, !PT ;  /* 0x0000000100004812 */ /* 0x000fe400078e7805 */
[----:B------:R-:W-:-:S09]  /*3a10*/  PRMT R2, RZ, 0x7610, R2 ;  /* 0x00007610ff027816 */ /* 0x000fd20000000002 */
[----:B0-----:R-:W-:Y:S05]  /*3a20*/  @P0 BRA `(.L_x_53) ;  /* 0x0000000400540947 */ /* 0x001fea0003800000 */
[----:B------:R-:W0:Y:S01]  /*3a30*/  S2R R11, SR_CTAID.X ;  /* 0x00000000000b7919 */ /* 0x000e220000002500 */
[----:B------:R-:W-:Y:S01]  /*3a40*/  ULDC.64 UR4, c[0x0][0x628] ;  /* 0x00018a0000047ab9 */ /* 0x000fe20000000a00 */
[----:B------:R-:W1:Y:S01]  /*3a50*/  LDC R12, c[0x0][0x144] ;  /* 0x00005100ff0c7b82 */ /* 0x000e620000000800 */
[----:B------:R-:W-:Y:S01]  /*3a60*/  ISETP.NE.U32.AND P0, PT, RZ, UR4, PT ;  /* 0x00000004ff007c0c */ /* 0x000fe2000bf05070 */
[----:B------:R-:W2:Y:S01]  /*3a70*/  S2R R10, SR_CTAID.Y ;  /* 0x00000000000a7919 */ /* 0x000ea20000002600 */
[----:B------:R-:W-:Y:S01]  /*3a80*/  ULDC UR6, c[0x0][0x150] ;  /* 0x0000540000067ab9 */ /* 0x000fe20000000800 */
[----:B------:R-:W-:Y:S01]  /*3a90*/  ULDC UR7, c[0x0][0x630] ;  /* 0x00018c0000077ab9 */ /* 0x000fe20000000800 */
[----:B------:R-:W-:Y:S01]  /*3aa0*/  ISETP.NE.AND.EX P0, PT, RZ, UR5, PT, P0 ;  /* 0x00000005ff007c0c */ /* 0x000fe2000bf05300 */
[----:B------:R-:W-:Y:S01]  /*3ab0*/  IMAD.MOV.U32 R2, RZ, RZ, R22 ;  /* 0x000000ffff027224 */ /* 0x000fe200078e0016 */
[----:B0-----:R-:W-:-:S05]  /*3ac0*/  I2FP.F32.U32 R3, R11 ;  /* 0x0000000b00037245 */ /* 0x001fca0000201000 */
[----:B------:R-:W-:Y:S01]  /*3ad0*/  FMUL R14, R3, UR6 ;  /* 0x00000006030e7c20 */ /* 0x000fe20008400000 */
[----:B------:R-:W-:-:S05]  /*3ae0*/  IMAD.MOV.U32 R3, RZ, RZ, R19 ;  /* 0x000000ffff037224 */ /* 0x000fca00078e0013 */
[----:B--2---:R-:W-:Y:S05]  /*3af0*/  @!P0 BRA `(.L_x_54) ;  /* 0x0000000000288947 */ /* 0x004fea0003800000 */
[----:B------:R-:W-:Y:S02]  /*3b00*/  ULDC UR6, c[0x0][0x634] ;  /* 0x00018d0000067ab9 */ /* 0x000fe40000000800 */
[----:B------:R-:W-:-:S05]  /*3b10*/  IADD3 R3, P0, R22, UR6, RZ ;  /* 0x0000000616037c10 */ /* 0x000fca000ff1e0ff */
[----:B------:R-:W-:-:S04]  /*3b20*/  IMAD.X R13, RZ, RZ, R19, P0 ;  /* 0x000000ffff0d7224 */ /* 0x000fc800000e0613 */
[----:B------:R-:W-:-:S04]  /*3b30*/  IMAD.WIDE.U32 R4, R13, UR4, RZ ;  /* 0x000000040d047c25 */ /* 0x000fc8000f8e00ff */
[----:B------:R-:W-:-:S04]  /*3b40*/  IMAD.WIDE.U32 R4, P0, R3, UR5, R4 ;  /* 0x0000000503047c25 */ /* 0x000fc8000f800004 */
[----:B------:R-:W-:-:S04]  /*3b50*/  IMAD.WIDE.U32 R2, R3, UR4, RZ ;  /* 0x0000000403027c25 */ /* 0x000fc8000f8e00ff */
[----:B------:R-:W-:Y:S01]  /*3b60*/  IMAD.MOV.U32 R2, RZ, RZ, R5 ;  /* 0x000000ffff027224 */ /* 0x000fe200078e0005 */
[----:B------:R-:W-:Y:S01]  /*3b70*/  IADD3 RZ, P3, R3, R4, RZ ;  /* 0x0000000403ff7210 */ /* 0x000fe20007f7e0ff */
[----:B------:R-:W-:-:S04]  /*3b80*/  IMAD.X R3, RZ, RZ, RZ, P0 ;  /* 0x000000ffff037224 */ /* 0x000fc800000e06ff */
[----:B------:R-:W-:-:S08]  /*3b90*/  IMAD.WIDE.U32.X R2, R13, UR5, R2, P3 ;  /* 0x000000050d027c25 */ /* 0x000fd000098e0402 */
.L_x_54:
[--C-:B------:R-:W-:Y:S01]  /*3ba0*/  SHF.R.U64 R27, R2, UR7, R3.reuse ;  /* 0x00000007021b7c19 */ /* 0x100fe20008001203 */
[----:B------:R-:W0:Y:S01]  /*3bb0*/  F2I.U32.TRUNC.NTZ R14, R14 ;  /* 0x0000000e000e7305 */ /* 0x000e22000020f000 */
[----:B------:R-:W-:Y:S01]  /*3bc0*/  SHF.R.U32.HI R2, RZ, UR7, R3 ;  /* 0x00000007ff027c19 */ /* 0x000fe20008011603 */
[----:B------:R-:W-:Y:S01]  /*3bd0*/  ULDC.64 UR4, c[0x0][0x620] ;  /* 0x0001880000047ab9 */ /* 0x000fe20000000a00 */
[----:B------:R-:W-:Y:S01]  /*3be0*/  IADD3 R5, P0, RZ, -R27, RZ ;  /* 0x8000001bff057210 */ /* 0x000fe20007f1e0ff */
[----:B------:R-:W-:Y:S01]  /*3bf0*/  IMAD.MOV.U32 R3, RZ, RZ, R19 ;  /* 0x000000ffff037224 */ /* 0x000fe200078e0013 */
[----:B------:R-:W-:Y:S01]  /*3c00*/  ULDC.64 UR6, c[0x0][0x640] ;  /* 0x0001900000067ab9 */ /* 0x000fe20000000a00 */
[----:B------:R-:W2:Y:S02]  /*3c10*/  LDC R15, c[0x0][0x148] ;  /* 0x00005200ff0f7b82 */ /* 0x000ea40000000800 */
[----:B------:R-:W-:Y:S01]  /*3c20*/  IMAD.X R2, RZ, RZ, ~R2, P0 ;  /* 0x000000ffff027224 */ /* 0x000fe200000e0e02 */
[----:B------:R-:W-:-:S03]  /*3c30*/  ISETP.NE.U32.AND P0, PT, RZ, UR6, PT ;  /* 0x00000006ff007c0c */ /* 0x000fc6000bf05070 */
[----:B------:R-:W-:Y:S01]  /*3c40*/  IMAD R4, R2, UR4, RZ ;  /* 0x0000000402047c24 */ /* 0x000fe2000f8e02ff */
[----:B------:R-:W-:Y:S01]  /*3c50*/  ISETP.NE.AND.EX P0, PT, RZ, UR7, PT, P0 ;  /* 0x00000007ff007c0c */ /* 0x000fe2000bf05300 */
[----:B------:R-:W-:-:S04]  /*3c60*/  IMAD.MOV.U32 R2, RZ, RZ, R22 ;  /* 0x000000ffff027224 */ /* 0x000fc800078e0016 */
[----:B------:R-:W-:Y:S01]  /*3c70*/  IMAD.WIDE.U32 R2, R5, UR4, R2 ;  /* 0x0000000405027c25 */ /* 0x000fe2000f8e0002 */
[----:B------:R-:W-:-:S03]  /*3c80*/  ULDC UR4, c[0x0][0x618] ;  /* 0x0001860000047ab9 */ /* 0x000fc60000000800 */
[----:B------:R-:W-:Y:S01]  /*3c90*/  IMAD R5, R5, UR5, R4 ;  /* 0x0000000505057c24 */ /* 0x000fe2000f8e0204 */
[----:B------:R-:W-:Y:S01]  /*3ca0*/  ULDC UR5, c[0x0][0x154] ;  /* 0x0000550000057ab9 */ /* 0x000fe20000000800 */
[----:B0-----:R-:W-:Y:S02]  /*3cb0*/  IMAD.MOV R4, RZ, RZ, -R14 ;  /* 0x000000ffff047224 */ /* 0x001fe400078e0a0e */
[----:B------:R-:W-:Y:S02]  /*3cc0*/  IMAD.IADD R3, R3, 0x1, R5 ;  /* 0x0000000103037824 */ /* 0x000fe400078e0205 */
[----:B-1----:R-:W-:Y:S01]  /*3cd0*/  IMAD R11, R12, R4, R11 ;  /* 0x000000040c0b7224 */ /* 0x002fe200078e020b */
[----:B------:R-:W-:Y:S02]  /*3ce0*/  I2FP.F32.U32 R4, R10 ;  /* 0x0000000a00047245 */ /* 0x000fe40000201000 */
[--C-:B------:R-:W-:Y:S02]  /*3cf0*/  SHF.R.U64 R12, R2, UR4, R3.reuse ;  /* 0x00000004020c7c19 */ /* 0x100fe40008001203 */
[----:B------:R-:W-:Y:S01]  /*3d00*/  SHF.R.U32.HI R3, RZ, UR4, R3 ;  /* 0x00000004ff037c19 */ /* 0x000fe20008011603 */
[----:B------:R-:W-:Y:S01]  /*3d10*/  FMUL R4, R4, UR5 ;  /* 0x0000000504047c20 */ /* 0x000fe20008400000 */
[----:B------:R-:W-:-:S02]  /*3d20*/  ULDC UR4, c[0x0][0x608] ;  /* 0x0001820000047ab9 */ /* 0x000fc40000000800 */
[--C-:B------:R-:W-:Y:S01]  /*3d30*/  SHF.R.U64 R14, R12, UR4, R3.reuse ;  /* 0x000000040c0e7c19 */ /* 0x100fe20008001203 */
[----:B------:R0:W1:Y:S01]  /*3d40*/  F2I.U32.TRUNC.NTZ R20, R4 ;  /* 0x0000000400147305 */ /* 0x000062000020f000 */
[----:B------:R-:W-:Y:S01]  /*3d50*/  SHF.R.U32.HI R3, RZ, UR4, R3 ;  /* 0x00000004ff037c19 */ /* 0x000fe20008011603 */
[----:B------:R-:W-:-:S03]  /*3d60*/  ULDC UR4, c[0x0][0x658] ;  /* 0x0001960000047ab9 */ /* 0x000fc60000000800 */
[--C-:B------:R-:W-:Y:S02]  /*3d70*/  SHF.R.U64 R13, R14, UR4, R3.reuse ;  /* 0x000000040e0d7c19 */ /* 0x100fe40008001203 */
[----:B------:R-:W-:-:S03]  /*3d80*/  SHF.R.U32.HI R21, RZ, UR4, R3 ;  /* 0x00000004ff157c19 */ /* 0x000fc60008011603 */
[----:B------:R-:W-:Y:S02]  /*3d90*/  IMAD.MOV.U32 R2, RZ, RZ, R13 ;  /* 0x000000ffff027224 */ /* 0x000fe400078e000d */
[----:B------:R-:W-:Y:S01]  /*3da0*/  IMAD.MOV.U32 R3, RZ, RZ, R21 ;  /* 0x000000ffff037224 */ /* 0x000fe200078e0015 */
[----:B0-----:R-:W-:Y:S06]  /*3db0*/  @!P0 BRA `(.L_x_55) ;  /* 0x0000000000288947 */ /* 0x001fec0003800000 */
        /* <DEDUP_REMOVED lines=10> */
.L_x_55:
[----:B------:R-:W-:Y:S01]  /*3e60*/  ISETP.NE.AND P0, PT, R23, 0x1, PT ;  /* 0x000000011700780c */ /* 0x000fe20003f05270 */
[----:B------:R-:W-:Y:S01]  /*3e70*/  ULDC UR4, c[0x0][0x648] ;  /* 0x0001920000047ab9 */ /* 0x000fe20000000800 */
[----:B------:R-:W-:Y:S01]  /*3e80*/  LOP3.LUT R14, R14, UR14, RZ, 0xc0, !PT ;  /* 0x0000000e0e0e7c12 */ /* 0x000fe2000f8ec0ff */
[----:B-1----:R-:W-:Y:S01]  /*3e90*/  IMAD.MOV R20, RZ, RZ, -R20 ;  /* 0x000000ffff147224 */ /* 0x002fe200078e0a14 */
[----:B------:R-:W-:Y:S01]  /*3ea0*/  SHF.R.U64 R3, R2, UR4, R3 ;  /* 0x0000000402037c19 */ /* 0x000fe20008001203 */
[----:B------:R-:W-:Y:S01]  /*3eb0*/  ULDC UR4, c[0x0][0x638] ;  /* 0x00018e0000047ab9 */ /* 0x000fe20000000800 */
[----:B------:R-:W-:Y:S01]  /*3ec0*/  LOP3.LUT R24, R12, UR13, RZ, 0xc0, !PT ;  /* 0x0000000d0c187c12 */ /* 0x000fe2000f8ec0ff */
[----:B------:R-:W-:Y:S02]  /*3ed0*/  ULDC UR5, c[0x0][0x610] ;  /* 0x0001840000057ab9 */ /* 0x000fe40000000800 */
[----:B------:R-:W-:Y:S02]  /*3ee0*/  IMAD.MOV R2, RZ, RZ, -R3 ;  /* 0x000000ffff027224 */ /* 0x000fe400078e0a03 */
[----:B------:R-:W-:-:S02]  /*3ef0*/  IMAD R14, R3, UR15, R14 ;  /* 0x0000000f030e7c24 */ /* 0x000fc4000f8e020e */
[----:B--2---:R-:W-:Y:S02]  /*3f00*/  @P0 IMAD R11, R15, R20, R10 ;  /* 0x000000140f0b0224 */ /* 0x004fe400078e020a */
[----:B------:R-:W-:Y:S01]  /*3f10*/  IMAD R13, R2, UR4, R13 ;  /* 0x00000004020d7c24 */ /* 0x000fe2000f8e020d */
[----:B------:R-:W-:Y:S01]  /*3f20*/  ULDC UR4, c[0x0][0x600] ;  /* 0x0001800000047ab9 */ /* 0x000fe20000000800 */
[----:B------:R-:W-:Y:S02]  /*3f30*/  IMAD R11, R14, UR5, R11 ;  /* 0x000000050e0b7c24 */ /* 0x000fe4000f8e020b */
[----:B------:R-:W-:Y:S02]  /*3f40*/  IMAD R24, R13, UR4, R24 ;  /* 0x000000040d187c24 */ /* 0x000fe4000f8e0218 */
[----:B------:R-:W-:-:S03]  /*3f50*/  IMAD.MOV.U32 R2, RZ, RZ, 0x1 ;  /* 0x00000001ff027424 */ /* 0x000fc600078e00ff */
[----:B------:R-:W-:Y:S02]  /*3f60*/  SEL R25, R24, R11, !P0 ;  /* 0x0000000b18197207 */ /* 0x000fe40004000000 */
[----:B------:R-:W-:-:S07]  /*3f70*/  SEL R24, R11, R24, !P0 ;  /* 0x000000180b187207 */ /* 0x000fce0004000000 */
.L_x_53:
[----:B------:R-:W-:Y:S05]  /*3f80*/  BSYNC B1 ;  /* 0x0000000000017941 */ /* 0x000fea0003800000 */
.L_x_52:
[----:B------:R-:W-:-:S13]  /*3f90*/  LOP3.LUT P0, RZ, R2, 0xff, RZ, 0xc0, !PT ;  /* 0x000000ff02ff7812 */ /* 0x000fda000780c0ff */
[----:B------:R-:W-:Y:S05]  /*3fa0*/  @P0 BRA `(.L_x_56) ;  /* 0xfffffff4003c0947 */ /* 0x000fea000383ffff */
[----:B------:R-:W-:Y:S05]  /*3fb0*/  BSYNC B0 ;  /* 0x0000000000007941 */ /* 0x000fea0003800000 */
.L_x_44:
[----:B------:R-:W-:-:S03]  /*3fc0*/  UMOV UR4, 0xffffffff ;  /* 0xffffffff00047882 */ /* 0x000fc60000000000 */
[----:B------:R-:W-:Y:S05]  /*3fd0*/  BRA.DIV UR4, `(.L_x_57) ;  /* 0x0000001e04c47947 */ /* 0x000fea000b800000 */
[----:B------:R-:W-:-:S13]  /*3fe0*/  ELECT P0, URZ, PT ;  /* 0x00000000003f782f */ /* 0x000fda0003800000 */
.L_x_119:
[----:B------:R-:W-:Y:S04]  /*3ff0*/  BSSY B0, `(.L_x_58) ;  /* 0x00001c9000007945 */ /* 0x000fe80003800000 */
[----:B------:R-:W-:Y:S05]  /*4000*/  @!P0 BRA `(.L_x_59) ;  /* 0x0000001c001c8947 */ /* 0x000fea0003800000 */
[----:B------:R-:W-:-:S04]  /*4010*/  LOP3.LUT R18, R18, 0x2, RZ, 0xfc, !PT ;  /* 0x0000000212127812 */ /* 0x000fc800078efcff */
[----:B------:R-:W-:-:S13]  /*4020*/  ISETP.NE.AND P0, PT, R18, 0x3, PT ;  /* 0x000000031200780c */ /* 0x000fda0003f05270 */
[----:B------:R-:W-:Y:S05]  /*4030*/  @!P0 BRA `(.L_x_60) ;  /* 0x0000000000048947 */ /* 0x000fea0003800000 */
[----:B------:R-:W-:Y:S01]  /*4040*/  BPT.TRAP 0x1 ;  /* 0x000000040000795c */ /* 0x000fe20000300000 */
.L_x_60:
[----:B------:R-:W0:Y:S01]  /*4050*/  S2R R3, SR_CgaCtaId ;  /* 0x0000000000037919 */ /* 0x000e220000008800 */
[----:B------:R-:W-:-:S04]  /*4060*/  MOV R2, 0x400 ;  /* 0x0000040000027802 */ /* 0x000fc80000000f00 */
[----:B0-----:R-:W-:Y:S02]  /*4070*/  LEA R3, R3, R2, 0x18 ;  /* 0x0000000203037211 */ /* 0x001fe400078ec0ff */
[----:B------:R-:W-:-:S03]  /*4080*/  SHF.L.U32 R2, R0, 0x1f, RZ ;  /* 0x0000001f00027819 */ /* 0x000fc600000006ff */
[----:B------:R-:W-:-:S04]  /*4090*/  VIADD R3, R3, 0x190 ;  /* 0x0000019003037836 */ /* 0x000fc80000000000 */
[C---:B------:R-:W-:Y:S02]  /*40a0*/  IMAD R7, R8.reuse, 0x8, R3 ;  /* 0x0000000808077824 */ /* 0x040fe400078e0203 */
[----:B------:R-:W-:Y:S02]  /*40b0*/  VIADD R8, R8, 0x1 ;  /* 0x0000000108087836 */ /* 0x000fe40000000000 */
[----:B------:R-:W0:Y:S03]  /*40c0*/  SYNCS.PHASECHK.TRANS64.TRYWAIT P0, [R7+URZ], R2 ;  /* 0x00000002070075a7 */ /* 0x000e26000800017f */
[----:B------:R-:W-:-:S04]  /*40d0*/  ISETP.NE.AND P1, PT, R8, 0x32, PT ;  /* 0x000000320800780c */ /* 0x000fc80003f25270 */
[----:B------:R-:W-:Y:S02]  /*40e0*/  SEL R5, RZ, 0x1, P1 ;  /* 0x00000001ff057807 */ /* 0x000fe40000800000 */
[----:B------:R-:W-:Y:S02]  /*40f0*/  SEL R8, R8, RZ, P1 ;  /* 0x000000ff08087207 */ /* 0x000fe40000800000 */
[----:B------:R-:W-:-:S03]  /*4100*/  LOP3.LUT R5, R0, R5, RZ, 0x3c, !PT ;  /* 0x0000000500057212 */ /* 0x000fc600078e3cff */
[----:B------:R-:W-:Y:S01]  /*4110*/  IMAD R9, R8, 0x8, R3 ;  /* 0x0000000808097824 */ /* 0x000fe200078e0203 */
[----:B------:R-:W-:Y:S01]  /*4120*/  SHF.L.U32 R4, R5, 0x1f, RZ ;  /* 0x0000001f05047819 */ /* 0x000fe200000006ff */
[----:B0-----:R-:W-:Y:S06]  /*4130*/  @!P0 BRA `(.L_x_61) ;  /* 0x0000001c00908947 */ /* 0x001fec0003800000 */
.L_x_120:
[----:B------:R-:W1:Y:S01]  /*4140*/  SYNCS.PHASECHK.TRANS64.TRYWAIT P0, [R9+URZ], R4 ;  /* 0x00000004090075a7 */ /* 0x000e62000800017f */
[----:B------:R-:W-:-:S05]  /*4150*/  VIADD R0, R8, 0x1 ;  /* 0x0000000108007836 */ /* 0x000fca0000000000 */
[----:B------:R-:W-:-:S04]  /*4160*/  ISETP.NE.AND P1, PT, R0, 0x32, PT ;  /* 0x000000320000780c */ /* 0x000fc80003f25270 */
[----:B0-----:R-:W-:Y:S02]  /*4170*/  SEL R2, RZ, 0x1, P1 ;  /* 0x00000001ff027807 */ /* 0x001fe40000800000 */
[----:B------:R-:W-:Y:S02]  /*4180*/  SEL R0, R0, RZ, P1 ;  /* 0x000000ff00007207 */ /* 0x000fe40000800000 */
[----:B------:R-:W-:-:S03]  /*4190*/  LOP3.LUT R7, R5, R2, RZ, 0x3c, !PT ;  /* 0x0000000205077212 */ /* 0x000fc600078e3cff */
[----:B------:R-:W-:Y:S01]  /*41a0*/  IMAD R6, R0, 0x8, R3 ;  /* 0x0000000800067824 */ /* 0x000fe200078e0203 */
[----:B------:R-:W-:Y:S01]  /*41b0*/  SHF.L.U32 R5, R7, 0x1f, RZ ;  /* 0x0000001f07057819 */ /* 0x000fe200000006ff */
[----:B-1----:R-:W-:Y:S06]  /*41c0*/  @!P0 BRA `(.L_x_62) ;  /* 0x0000001c00808947 */ /* 0x002fec0003800000 */
.L_x_121:
[----:B------:R-:W1:Y:S01]  /*41d0*/  SYNCS.PHASECHK.TRANS64.TRYWAIT P0, [R6+URZ], R5 ;  /* 0x00000005060075a7 */ /* 0x000e62000800017f */
[----:B------:R-:W-:-:S05]  /*41e0*/  VIADD R0, R0, 0x1 ;  /* 0x0000000100007836 */ /* 0x000fca0000000000 */
[----:B------:R-:W-:-:S04]  /*41f0*/  ISETP.NE.AND P1, PT, R0, 0x32, PT ;  /* 0x000000320000780c */ /* 0x000fc80003f25270 */
[----:B------:R-:W-:Y:S02]  /*4200*/  SEL R2, RZ, 0x1, P1 ;  /* 0x00000001ff027807 */ /* 0x000fe40000800000 */
[----:B------:R-:W-:Y:S02]  /*4210*/  SEL R0, R0, RZ, P1 ;  /* 0x000000ff00007207 */ /* 0x000fe40000800000 */
[----:B------:R-:W-:-:S03]  /*4220*/  LOP3.LUT R7, R7, R2, RZ, 0x3c, !PT ;  /* 0x0000000207077212 */ /* 0x000fc600078e3cff */
[----:B0-----:R-:W-:Y:S01]  /*4230*/  IMAD R9, R0, 0x8, R3 ;  /* 0x0000000800097824 */ /* 0x001fe200078e0203 */
[----:B------:R-:W-:Y:S01]  /*4240*/  SHF.L.U32 R4, R7, 0x1f, RZ ;  /* 0x0000001f07047819 */ /* 0x000fe200000006ff */
[----:B-1----:R-:W-:Y:S06]  /*4250*/  @!P0 BRA `(.L_x_63) ;  /* 0x0000001c00708947 */ /* 0x002fec0003800000 */
.L_x_122:
        /* <DEDUP_REMOVED lines=9> */
.L_x_123:
        /* <DEDUP_REMOVED lines=9> */
.L_x_124:
        /* <DEDUP_REMOVED lines=9> */
.L_x_125:
        /* <DEDUP_REMOVED lines=9> */
.L_x_126:
        /* <DEDUP_REMOVED lines=9> */
.L_x_127:
        /* <DEDUP_REMOVED lines=9> */
.L_x_128:
        /* <DEDUP_REMOVED lines=9> */
.L_x_129:
        /* <DEDUP_REMOVED lines=9> */
.L_x_130:
        /* <DEDUP_REMOVED lines=9> */
.L_x_131:
        /* <DEDUP_REMOVED lines=9> */
.L_x_132:
        /* <DEDUP_REMOVED lines=9> */
.L_x_133:
        /* <DEDUP_REMOVED lines=9> */
.L_x_134:
        /* <DEDUP_REMOVED lines=9> */
.L_x_135:
        /* <DEDUP_REMOVED lines=9> */
.L_x_136:
        /* <DEDUP_REMOVED lines=9> */
.L_x_137:
        /* <DEDUP_REMOVED lines=9> */
.L_x_138:
        /* <DEDUP_REMOVED lines=9> */
.L_x_139:
        /* <DEDUP_REMOVED lines=9> */
.L_x_140:
        /* <DEDUP_REMOVED lines=9> */
.L_x_141:
        /* <DEDUP_REMOVED lines=9> */
.L_x_142:
        /* <DEDUP_REMOVED lines=9> */
.L_x_143:
        /* <DEDUP_REMOVED lines=9> */
.L_x_144:
        /* <DEDUP_REMOVED lines=9> */
.L_x_145:
        /* <DEDUP_REMOVED lines=9> */
.L_x_146:
        /* <DEDUP_REMOVED lines=9> */
.L_x_147:
        /* <DEDUP_REMOVED lines=9> */
.L_x_148:
        /* <DEDUP_REMOVED lines=9> */
.L_x_149:
        /* <DEDUP_REMOVED lines=9> */
.L_x_150:
        /* <DEDUP_REMOVED lines=9> */
.L_x_151:
        /* <DEDUP_REMOVED lines=9> */
.L_x_152:
        /* <DEDUP_REMOVED lines=9> */
.L_x_153:
        /* <DEDUP_REMOVED lines=9> */
.L_x_154:
        /* <DEDUP_REMOVED lines=9> */
.L_x_155:
        /* <DEDUP_REMOVED lines=9> */
.L_x_156:
        /* <DEDUP_REMOVED lines=9> */
.L_x_157:
        /* <DEDUP_REMOVED lines=9> */
.L_x_158:
        /* <DEDUP_REMOVED lines=9> */
.L_x_159:
        /* <DEDUP_REMOVED lines=9> */
.L_x_160:
        /* <DEDUP_REMOVED lines=9> */
.L_x_161:
        /* <DEDUP_REMOVED lines=9> */
.L_x_162:
        /* <DEDUP_REMOVED lines=9> */
.L_x_163:
        /* <DEDUP_REMOVED lines=9> */
.L_x_164:
        /* <DEDUP_REMOVED lines=9> */
.L_x_165:
        /* <DEDUP_REMOVED lines=9> */
.L_x_166:
        /* <DEDUP_REMOVED lines=9> */
.L_x_167:
[----:B------:R-:W1:Y:S01]  /*5bb0*/  SYNCS.PHASECHK.TRANS64.TRYWAIT P0, [R6+URZ], R5 ;  /* 0x00000005060075a7 */ /* 0x000e62000800017f */
[----:B------:R-:W-:-:S05]  /*5bc0*/  VIADD R0, R0, 0x1 ;  /* 0x0000000100007836 */ /* 0x000fca0000000000 */
[----:B------:R-:W-:-:S04]  /*5bd0*/  ISETP.NE.AND P1, PT, R0, 0x32, PT ;  /* 0x000000320000780c */ /* 0x000fc80003f25270 */
[----:B------:R-:W-:Y:S02]  /*5be0*/  SEL R2, RZ, 0x1, P1 ;  /* 0x00000001ff027807 */ /* 0x000fe40000800000 */
[----:B------:R-:W-:Y:S02]  /*5bf0*/  SEL R0, R0, RZ, P1 ;  /* 0x000000ff00007207 */ /* 0x000fe40000800000 */
[----:B------:R-:W-:Y:S01]  /*5c00*/  LOP3.LUT R2, R7, R2, RZ, 0x3c, !PT ;  /* 0x0000000207027212 */ /* 0x000fe200078e3cff */
[----:B-1----:R-:W-:Y:S06]  /*5c10*/  @!P0 BRA `(.L_x_109) ;  /* 0x0000001000988947 */ /* 0x002fec0003800000 */
.L_x_168:
[----:B------:R-:W-:Y:S01]  /*5c20*/  IMAD R3, R0, 0x8, R3 ;  /* 0x0000000800037824 */ /* 0x000fe200078e0203 */
[----:B------:R-:W-:-:S07]  /*5c30*/  SHF.L.U32 R0, R2, 0x1f, RZ ;  /* 0x0000001f02007819 */ /* 0x000fce00000006ff */
.L_x_110:
[----:B--2---:R2:W3:Y:S02]  /*5c40*/  SYNCS.PHASECHK.TRANS64.TRYWAIT P0, [R3+URZ], R0 ;  /* 0x00000000030075a7 */ /* 0x0044e4000800017f */
[----:B---3--:R-:W-:Y:S05]  /*5c50*/  @!P0 NANOSLEEP.SYNCS 0x989680 ;  /* 0x009896800000895d */ /* 0x008fea0003900000 */
[----:B------:R-:W3:Y:S02]  /*5c60*/  @!P0 SYNCS.PHASECHK.TRANS64 P0, [R3+URZ], R0 ;  /* 0x00000000030085a7 */ /* 0x000ee4000800007f */
[----:B---3--:R-:W-:Y:S05]  /*5c70*/  @!P0 BRA `(.L_x_110) ;  /* 0xfffffffc00f08947 */ /* 0x008fea000383ffff */
.L_x_59:
[----:B------:R-:W-:Y:S05]  /*5c80*/  BSYNC B0 ;  /* 0x0000000000007941 */ /* 0x000fea0003800000 */
.L_x_58:
[----:B------:R-:W-:Y:S05]  /*5c90*/  EXIT ;  /* 0x000000000000794d */ /* 0x000fea0003800000 */
.L_x_16:
[----:B0-----:R-:W-:-:S04]  /*5ca0*/  IMAD.U32 R3, RZ, RZ, UR43 ;  /* 0x0000002bff037e24 */ /* 0x001fc8000f8e00ff */
[----:B------:R0:W1:Y:S03]  /*5cb0*/  SYNCS.PHASECHK.TRANS64.TRYWAIT P0, [R3+URZ+-0x8], R0 ;  /* 0xfffff800030075a7 */ /* 0x000066000800017f */
[----:B-1----:R-:W-:Y:S05]  /*5cc0*/  @!P0 NANOSLEEP.SYNCS 0x989680 ;  /* 0x009896800000895d */ /* 0x002fea0003900000 */
[----:B------:R-:W1:Y:S02]  /*5cd0*/  @!P0 SYNCS.PHASECHK.TRANS64 P0, [R3+URZ+-0x8], R0 ;  /* 0xfffff800030085a7 */ /* 0x000e64000800007f */
[----:B-1----:R-:W-:Y:S05]  /*5ce0*/  @!P0 BRA `(.L_x_16) ;  /* 0xfffffffc00ec8947 */ /* 0x002fea000383ffff */
[----:B------:R-:W-:Y:S05]  /*5cf0*/  BRA `(.L_x_111) ;  /* 0xffffffbc00b47947 */ /* 0x000fea000383ffff */
.L_x_21:
[----:B-1----:R1:W2:Y:S02]  /*5d00*/  SYNCS.PHASECHK.TRANS64.TRYWAIT P1, [R3+URZ], R0 ;  /* 0x00000000030075a7 */ /* 0x0022a4000802017f */
[----:B--2---:R-:W-:Y:S05]  /*5d10*/  @!P1 NANOSLEEP.SYNCS 0x989680 ;  /* 0x009896800000995d */ /* 0x004fea0003900000 */
[----:B------:R-:W2:Y:S02]  /*5d20*/  @!P1 SYNCS.PHASECHK.TRANS64 P1, [R3+URZ], R0 ;  /* 0x00000000030095a7 */ /* 0x000ea4000802007f */
[----:B--2---:R-:W-:Y:S05]  /*5d30*/  @!P1 BRA `(.L_x_21) ;  /* 0xfffffffc00f09947 */ /* 0x004fea000383ffff */
[----:B------:R-:W-:Y:S05]  /*5d40*/  BRA `(.L_x_20) ;  /* 0xffffffc000207947 */ /* 0x000fea000383ffff */
.L_x_26:
[----:B-1----:R-:W-:-:S04]  /*5d50*/  IMAD.U32 R3, RZ, RZ, UR4 ;  /* 0x00000004ff037e24 */ /* 0x002fc8000f8e00ff */
[----:B------:R1:W2:Y:S03]  /*5d60*/  SYNCS.PHASECHK.TRANS64.TRYWAIT P1, [R3+URZ], R2 ;  /* 0x00000002030075a7 */ /* 0x0002a6000802017f */
[----:B--2---:R-:W-:Y:S05]  /*5d70*/  @!P1 NANOSLEEP.SYNCS 0x989680 ;  /* 0x009896800000995d */ /* 0x004fea0003900000 */
[----:B------:R-:W2:Y:S02]  /*5d80*/  @!P1 SYNCS.PHASECHK.TRANS64 P1, [R3+URZ], R2 ;  /* 0x00000002030095a7 */ /* 0x000ea4000802007f */
[----:B--2---:R-:W-:Y:S05]  /*5d90*/  @!P1 BRA `(.L_x_26) ;  /* 0xfffffffc00ec9947 */ /* 0x004fea000383ffff */
[----:B------:R-:W-:Y:S05]  /*5da0*/  BRA `(.L_x_25) ;  /* 0xffffffc000987947 */ /* 0x000fea000383ffff */
.L_x_32:
[----:B0-----:R-:W-:-:S04]  /*5db0*/  IMAD.U32 R3, RZ, RZ, UR43 ;  /* 0x0000002bff037e24 */ /* 0x001fc8000f8e00ff */
[----:B------:R0:W1:Y:S03]  /*5dc0*/  SYNCS.PHASECHK.TRANS64.TRYWAIT P0, [R3+URZ+0x8], R0 ;  /* 0x00000800030075a7 */ /* 0x000066000800017f */
[----:B-1----:R-:W-:Y:S05]  /*5dd0*/  @!P0 NANOSLEEP.SYNCS 0x989680 ;  /* 0x009896800000895d */ /* 0x002fea0003900000 */
[----:B------:R-:W1:Y:S02]  /*5de0*/  @!P0 SYNCS.PHASECHK.TRANS64 P0, [R3+URZ+0x8], R0 ;  /* 0x00000800030085a7 */ /* 0x000e64000800007f */
[----:B-1----:R-:W-:Y:S05]  /*5df0*/  @!P0 BRA `(.L_x_32) ;  /* 0xfffffffc00ec8947 */ /* 0x002fea000383ffff */
[----:B------:R-:W-:Y:S05]  /*5e00*/  BRA `(.L_x_112) ;  /* 0xffffffc400847947 */ /* 0x000fea000383ffff */
.L_x_45:
[----:B------:R-:W-:Y:S01]  /*5e10*/  BSSY B1, `(.L_x_113) ;  /* 0x0000006000017945 */ /* 0x000fe20003800000 */
[----:B------:R-:W-:-:S07]  /*5e20*/  IMAD.MOV.U32 R15, RZ, RZ, -0x1 ;  /* 0xffffffffff0f7424 */ /* 0x000fce00078e00ff */
[----:B------:R-:W-:Y:S05]  /*5e30*/  WARPSYNC.COLLECTIVE R15, `(.L_x_114) ;  /* 0x000000000f0c7348 */ /* 0x000fea0003c00000 */
[----:B------:R-:W-:Y:S02]  /*5e40*/  ELECT P6, UR62, PT ;  /* 0x00000000003e782f */ /* 0x000fe400038c0000 */
[----:B------:R-:W-:Y:S01]  /*5e50*/  MOV R14, UR62 ;  /* 0x0000003e000e7c02 */ /* 0x000fe20008000f00 */
[----:B------:R-:W-:Y:S10]  /*5e60*/  ENDCOLLECTIVE ;  /* 0x000000000000791b */ /* 0x000ff40003800000 */
.L_x_114:
[----:B------:R-:W-:Y:S05]  /*5e70*/  BSYNC B1 ;  /* 0x0000000000017941 */ /* 0x000fea0003800000 */
.L_x_113:
[----:B------:R-:W-:Y:S01]  /*5e80*/  PLOP3.LUT P0, PT, P6, PT, PT, 0x80, 0x0 ;  /* 0x000000000000781c */ /* 0x000fe2000370f070 */
[----:B------:R-:W-:-:S12]  /*5e90*/  BRA `(.L_x_115) ;  /* 0xffffffd4008c7947 */ /* 0x000fd8000383ffff */
.L_x_48:
[----:B-1----:R1:W2:Y:S02]  /*5ea0*/  SYNCS.PHASECHK.TRANS64.TRYWAIT P0, [R11+URZ+0x190], R4 ;  /* 0x000190040b0075a7 */ /* 0x0022a4000800017f */
[----:B--2---:R-:W-:Y:S05]  /*5eb0*/  @!P0 NANOSLEEP.SYNCS 0x989680 ;  /* 0x009896800000895d */ /* 0x004fea0003900000 */
[----:B------:R-:W2:Y:S02]  /*5ec0*/  @!P0 SYNCS.PHASECHK.TRANS64 P0, [R11+URZ+0x190], R4 ;  /* 0x000190040b0085a7 */ /* 0x000ea4000800007f */
[----:B--2---:R-:W-:Y:S05]  /*5ed0*/  @!P0 BRA `(.L_x_48) ;  /* 0xfffffffc00f08947 */ /* 0x004fea000383ffff */
[----:B------:R-:W-:Y:S05]  /*5ee0*/  BRA `(.L_x_116) ;  /* 0xffffffd400c07947 */ /* 0x000fea000383ffff */
.L_x_57:
[----:B------:R-:W-:Y:S01]  /*5ef0*/  BSSY B0, `(.L_x_117) ;  /* 0x0000006000007945 */ /* 0x000fe20003800000 */
[----:B------:R-:W-:-:S07]  /*5f00*/  IMAD.MOV.U32 R15, RZ, RZ, -0x1 ;  /* 0xffffffffff0f7424 */ /* 0x000fce00078e00ff */
[----:B------:R-:W-:Y:S05]  /*5f10*/  WARPSYNC.COLLECTIVE R15, `(.L_x_118) ;  /* 0x000000000f0c7348 */ /* 0x000fea0003c00000 */
[----:B------:R-:W-:Y:S02]  /*5f20*/  ELECT P6, UR62, PT ;  /* 0x00000000003e782f */ /* 0x000fe400038c0000 */
[----:B------:R-:W-:Y:S01]  /*5f30*/  MOV R14, UR62 ;  /* 0x0000003e000e7c02 */ /* 0x000fe20008000f00 */
[----:B------:R-:W-:Y:S10]  /*5f40*/  ENDCOLLECTIVE ;  /* 0x000000000000791b */ /* 0x000ff40003800000 */
.L_x_118:
[----:B------:R-:W-:Y:S05]  /*5f50*/  BSYNC B0 ;  /* 0x0000000000007941 */ /* 0x000fea0003800000 */
.L_x_117:
[----:B------:R-:W-:Y:S01]  /*5f60*/  PLOP3.LUT P0, PT, P6, PT, PT, 0x80, 0x0 ;  /* 0x000000000000781c */ /* 0x000fe2000370f070 */
[----:B------:R-:W-:-:S12]  /*5f70*/  BRA `(.L_x_119) ;  /* 0xffffffe0001c7947 */ /* 0x000fd8000383ffff */
.L_x_61:
[----:B0-----:R0:W1:Y:S02]  /*5f80*/  SYNCS.PHASECHK.TRANS64.TRYWAIT P0, [R7+URZ], R2 ;  /* 0x00000002070075a7 */ /* 0x001064000800017f */
[----:B-1----:R-:W-:Y:S05]  /*5f90*/  @!P0 NANOSLEEP.SYNCS 0x989680 ;  /* 0x009896800000895d */ /* 0x002fea0003900000 */
[----:B------:R-:W1:Y:S02]  /*5fa0*/  @!P0 SYNCS.PHASECHK.TRANS64 P0, [R7+URZ], R2 ;  /* 0x00000002070085a7 */ /* 0x000e64000800007f */
[----:B-1----:R-:W-:Y:S05]  /*5fb0*/  @!P0 BRA `(.L_x_61) ;  /* 0xfffffffc00f08947 */ /* 0x002fea000383ffff */
[----:B------:R-:W-:Y:S05]  /*5fc0*/  BRA `(.L_x_120) ;  /* 0xffffffe0005c7947 */ /* 0x000fea000383ffff */
.L_x_62:
[----:B0-----:R0:W1:Y:S02]  /*5fd0*/  SYNCS.PHASECHK.TRANS64.TRYWAIT P0, [R9+URZ], R4 ;  /* 0x00000004090075a7 */ /* 0x001064000800017f */
[----:B-1----:R-:W-:Y:S05]  /*5fe0*/  @!P0 NANOSLEEP.SYNCS 0x989680 ;  /* 0x009896800000895d */ /* 0x002fea0003900000 */
[----:B------:R-:W1:Y:S02]  /*5ff0*/  @!P0 SYNCS.PHASECHK.TRANS64 P0, [R9+URZ], R4 ;  /* 0x00000004090085a7 */ /* 0x000e64000800007f */
[----:B-1----:R-:W-:Y:S05]  /*6000*/  @!P0 BRA `(.L_x_62) ;  /* 0xfffffffc00f08947 */ /* 0x002fea000383ffff */
[----:B------:R-:W-:Y:S05]  /*6010*/  BRA `(.L_x_121) ;  /* 0xffffffe0006c7947 */ /* 0x000fea000383ffff */
.L_x_63:
[----:B0-----:R0:W1:Y:S02]  /*6020*/  SYNCS.PHASECHK.TRANS64.TRYWAIT P0, [R6+URZ], R5 ;  /* 0x00000005060075a7 */ /* 0x001064000800017f */
[----:B-1----:R-:W-:Y:S05]  /*6030*/  @!P0 NANOSLEEP.SYNCS 0x989680 ;  /* 0x009896800000895d */ /* 0x002fea0003900000 */
[----:B------:R-:W1:Y:S02]  /*6040*/  @!P0 SYNCS.PHASECHK.TRANS64 P0, [R6+URZ], R5 ;  /* 0x00000005060085a7 */ /* 0x000e64000800007f */
[----:B-1----:R-:W-:Y:S05]  /*6050*/  @!P0 BRA `(.L_x_63) ;  /* 0xfffffffc00f08947 */ /* 0x002fea000383ffff */
[----:B------:R-:W-:Y:S05]  /*6060*/  BRA `(.L_x_122) ;  /* 0xffffffe0007c7947 */ /* 0x000fea000383ffff */
.L_x_64:
[----:B0-----:R0:W1:Y:S02]  /*6070*/  SYNCS.PHASECHK.TRANS64.TRYWAIT P0, [R9+URZ], R4 ;  /* 0x00000004090075a7 */ /* 0x001064000800017f */
[----:B-1----:R-:W-:Y:S05]  /*6080*/  @!P0 NANOSLEEP.SYNCS 0x989680 ;  /* 0x009896800000895d */ /* 0x002fea0003900000 */
[----:B------:R-:W1:Y:S02]  /*6090*/  @!P0 SYNCS.PHASECHK.TRANS64 P0, [R9+URZ], R4 ;  /* 0x00000004090085a7 */ /* 0x000e64000800007f */
[----:B-1----:R-:W-:Y:S05]  /*60a0*/  @!P0 BRA `(.L_x_64) ;  /* 0xfffffffc00f08947 */ /* 0x002fea000383ffff */
[----:B------:R-:W-:Y:S05]  /*60b0*/  BRA `(.L_x_123) ;  /* 0xffffffe0008c7947 */ /* 0x000fea000383ffff */
.L_x_65:
[----:B0-----:R0:W1:Y:S02]  /*60c0*/  SYNCS.PHASECHK.TRANS64.TRYWAIT P0, [R6+URZ], R5 ;  /* 0x00000005060075a7 */ /* 0x001064000800017f */
[----:B-1----:R-:W-:Y:S05]  /*60d0*/  @!P0 NANOSLEEP.SYNCS 0x989680 ;  /* 0x009896800000895d */ /* 0x002fea0003900000 */
[----:B------:R-:W1:Y:S02]  /*60e0*/  @!P0 SYNCS.PHASECHK.TRANS64 P0, [R6+URZ], R5 ;  /* 0x00000005060085a7 */ /* 0x000e64000800007f */
[----:B-1----:R-:W-:Y:S05]  /*60f0*/  @!P0 BRA `(.L_x_65) ;  /* 0xfffffffc00f08947 */ /* 0x002fea000383ffff */
[----:B------:R-:W-:Y:S05]  /*6100*/  BRA `(.L_x_124) ;  /* 0xffffffe0009c7947 */ /* 0x000fea000383ffff */
.L_x_66:
[----:B0-----:R0:W1:Y:S02]  /*6110*/  SYNCS.PHASECHK.TRANS64.TRYWAIT P0, [R9+URZ], R4 ;  /* 0x00000004090075a7 */ /* 0x001064000800017f */
[----:B-1----:R-:W-:Y:S05]  /*6120*/  @!P0 NANOSLEEP.SYNCS 0x989680 ;  /* 0x009896800000895d */ /* 0x002fea0003900000 */
[----:B------:R-:W1:Y:S02]  /*6130*/  @!P0 SYNCS.PHASECHK.TRANS64 P0, [R9+URZ], R4 ;  /* 0x00000004090085a7 */ /* 0x000e64000800007f */
[----:B-1----:R-:W-:Y:S05]  /*6140*/  @!P0 BRA `(.L_x_66) ;  /* 0xfffffffc00f08947 */ /* 0x002fea000383ffff */
[----:B------:R-:W-:Y:S05]  /*6150*/  BRA `(.L_x_125) ;  /* 0xffffffe000ac7947 */ /* 0x000fea000383ffff */
.L_x_67:
[----:B0-----:R0:W1:Y:S02]  /*6160*/  SYNCS.PHASECHK.TRANS64.TRYWAIT P0, [R6+URZ], R5 ;  /* 0x00000005060075a7 */ /* 0x001064000800017f */
[----:B-1----:R-:W-:Y:S05]  /*6170*/  @!P0 NANOSLEEP.SYNCS 0x989680 ;  /* 0x009896800000895d */ /* 0x002fea0003900000 */
[----:B------:R-:W1:Y:S02]  /*6180*/  @!P0 SYNCS.PHASECHK.TRANS64 P0, [R6+URZ], R5 ;  /* 0x00000005060085a7 */ /* 0x000e64000800007f */
[----:B-1----:R-:W-:Y:S05]  /*6190*/  @!P0 BRA `(.L_x_67) ;  /* 0xfffffffc00f08947 */ /* 0x002fea000383ffff */
[----:B------:R-:W-:Y:S05]  /*61a0*/  BRA `(.L_x_126) ;  /* 0xffffffe000bc7947 */ /* 0x000fea000383ffff */
.L_x_68:
[----:B0-----:R0:W1:Y:S02]  /*61b0*/  SYNCS.PHASECHK.TRANS64.TRYWAIT P0, [R9+URZ], R4 ;  /* 0x00000004090075a7 */ /* 0x001064000800017f */
[----:B-1----:R-:W-:Y:S05]  /*61c0*/  @!P0 NANOSLEEP.SYNCS 0x989680 ;  /* 0x009896800000895d */ /* 0x002fea0003900000 */
[----:B------:R-:W1:Y:S02]  /*61d0*/  @!P0 SYNCS.PHASECHK.TRANS64 P0, [R9+URZ], R4 ;  /* 0x00000004090085a7 */ /* 0x000e64000800007f */
[----:B-1----:R-:W-:Y:S05]  /*61e0*/  @!P0 BRA `(.L_x_68) ;  /* 0xfffffffc00f08947 */ /* 0x002fea000383ffff */
[----:B------:R-:W-:Y:S05]  /*61f0*/  BRA `(.L_x_127) ;  /* 0xffffffe000cc7947 */ /* 0x000fea000383ffff */
.L_x_69:
[----:B0-----:R0:W1:Y:S02]  /*6200*/  SYNCS.PHASECHK.TRANS64.TRYWAIT P0, [R6+URZ], R5 ;  /* 0x00000005060075a7 */ /* 0x001064000800017f */
[----:B-1----:R-:W-:Y:S05]  /*6210*/  @!P0 NANOSLEEP.SYNCS 0x989680 ;  /* 0x009896800000895d */ /* 0x002fea0003900000 */
[----:B------:R-:W1:Y:S02]  /*6220*/  @!P0 SYNCS.PHASECHK.TRANS64 P0, [R6+URZ], R5 ;  /* 0x00000005060085a7 */ /* 0x000e64000800007f */
[----:B-1----:R-:W-:Y:S05]  /*6230*/  @!P0 BRA `(.L_x_69) ;  /* 0xfffffffc00f08947 */ /* 0x002fea000383ffff */
[----:B------:R-:W-:Y:S05]  /*6240*/  BRA `(.L_x_128) ;  /* 0xffffffe000dc7947 */ /* 0x000fea000383ffff */
.L_x_70:
[----:B0-----:R0:W1:Y:S02]  /*6250*/  SYNCS.PHASECHK.TRANS64.TRYWAIT P0, [R9+URZ], R4 ;  /* 0x00000004090075a7 */ /* 0x001064000800017f */
[----:B-1----:R-:W-:Y:S05]  /*6260*/  @!P0 NANOSLEEP.SYNCS 0x989680 ;  /* 0x009896800000895d */ /* 0x002fea0003900000 */
[----:B------:R-:W1:Y:S02]  /*6270*/  @!P0 SYNCS.PHASECHK.TRANS64 P0, [R9+URZ], R4 ;  /* 0x00000004090085a7 */ /* 0x000e64000800007f */
[----:B-1----:R-:W-:Y:S05]  /*6280*/  @!P0 BRA `(.L_x_70) ;  /* 0xfffffffc00f08947 */ /* 0x002fea000383ffff */
[----:B------:R-:W-:Y:S05]  /*6290*/  BRA `(.L_x_129) ;  /* 0xffffffe000ec7947 */ /* 0x000fea000383ffff */
.L_x_71:
[----:B0-----:R0:W1:Y:S02]  /*62a0*/  SYNCS.PHASECHK.TRANS64.TRYWAIT P0, [R6+URZ], R5 ;  /* 0x00000005060075a7 */ /* 0x001064000800017f */
[----:B-1----:R-:W-:Y:S05]  /*62b0*/  @!P0 NANOSLEEP.SYNCS 0x989680 ;  /* 0x009896800000895d */ /* 0x002fea0003900000 */
[----:B------:R-:W1:Y:S02]  /*62c0*/  @!P0 SYNCS.PHASECHK.TRANS64 P0, [R6+URZ], R5 ;  /* 0x00000005060085a7 */ /* 0x000e64000800007f */
[----:B-1----:R-:W-:Y:S05]  /*62d0*/  @!P0 BRA `(.L_x_71) ;  /* 0xfffffffc00f08947 */ /* 0x002fea000383ffff */
[----:B------:R-:W-:Y:S05]  /*62e0*/  BRA `(.L_x_130) ;  /* 0xffffffe000fc7947 */ /* 0x000fea000383ffff */
.L_x_72:
[----:B0-----:R0:W1:Y:S02]  /*62f0*/  SYNCS.PHASECHK.TRANS64.TRYWAIT P0, [R9+URZ], R4 ;  /* 0x00000004090075a7 */ /* 0x001064000800017f */
[----:B-1----:R-:W-:Y:S05]  /*6300*/  @!P0 NANOSLEEP.SYNCS 0x989680 ;  /* 0x009896800000895d */ /* 0x002fea0003900000 */
[----:B------:R-:W1:Y:S02]  /*6310*/  @!P0 SYNCS.PHASECHK.TRANS64 P0, [R9+URZ], R4 ;  /* 0x00000004090085a7 */ /* 0x000e64000800007f */
[----:B-1----:R-:W-:Y:S05]  /*6320*/  @!P0 BRA `(.L_x_72) ;  /* 0xfffffffc00f08947 */ /* 0x002fea000383ffff */
[----:B------:R-:W-:Y:S05]  /*6330*/  BRA `(.L_x_131) ;  /* 0xffffffe4000c7947 */ /* 0x000fea000383ffff */
.L_x_73:
[----:B0-----:R0:W1:Y:S02]  /*6340*/  SYNCS.PHASECHK.TRANS64.TRYWAIT P0, [R6+URZ], R5 ;  /* 0x00000005060075a7 */ /* 0x001064000800017f */
[----:B-1----:R-:W-:Y:S05]  /*6350*/  @!P0 NANOSLEEP.SYNCS 0x989680 ;  /* 0x009896800000895d */ /* 0x002fea0003900000 */
[----:B------:R-:W1:Y:S02]  /*6360*/  @!P0 SYNCS.PHASECHK.TRANS64 P0, [R6+URZ], R5 ;  /* 0x00000005060085a7 */ /* 0x000e64000800007f */
[----:B-1----:R-:W-:Y:S05]  /*6370*/  @!P0 BRA `(.L_x_73) ;  /* 0xfffffffc00f08947 */ /* 0x002fea000383ffff */
[----:B------:R-:W-:Y:S05]  /*6380*/  BRA `(.L_x_132) ;  /* 0xffffffe4001c7947 */ /* 0x000fea000383ffff */
.L_x_74:
[----:B0-----:R0:W1:Y:S02]  /*6390*/  SYNCS.PHASECHK.TRANS64.TRYWAIT P0, [R9+URZ], R4 ;  /* 0x00000004090075a7 */ /* 0x001064000800017f */
[----:B-1----:R-:W-:Y:S05]  /*63a0*/  @!P0 NANOSLEEP.SYNCS 0x989680 ;  /* 0x009896800000895d */ /* 0x002fea0003900000 */
[----:B------:R-:W1:Y:S02]  /*63b0*/  @!P0 SYNCS.PHASECHK.TRANS64 P0, [R9+URZ], R4 ;  /* 0x00000004090085a7 */ /* 0x000e64000800007f */
[----:B-1----:R-:W-:Y:S05]  /*63c0*/  @!P0 BRA `(.L_x_74) ;  /* 0xfffffffc00f08947 */ /* 0x002fea000383ffff */
[----:B------:R-:W-:Y:S05]  /*63d0*/  BRA `(.L_x_133) ;  /* 0xffffffe4002c7947 */ /* 0x000fea000383ffff */
.L_x_75:
[----:B0-----:R0:W1:Y:S02]  /*63e0*/  SYNCS.PHASECHK.TRANS64.TRYWAIT P0, [R6+URZ], R5 ;  /* 0x00000005060075a7 */ /* 0x001064000800017f */
[----:B-1----:R-:W-:Y:S05]  /*63f0*/  @!P0 NANOSLEEP.SYNCS 0x989680 ;  /* 0x009896800000895d */ /* 0x002fea0003900000 */
[----:B------:R-:W1:Y:S02]  /*6400*/  @!P0 SYNCS.PHASECHK.TRANS64 P0, [R6+URZ], R5 ;  /* 0x00000005060085a7 */ /* 0x000e64000800007f */
[----:B-1----:R-:W-:Y:S05]  /*6410*/  @!P0 BRA `(.L_x_75) ;  /* 0xfffffffc00f08947 */ /* 0x002fea000383ffff */
[----:B------:R-:W-:Y:S05]  /*6420*/  BRA `(.L_x_134) ;  /* 0xffffffe4003c7947 */ /* 0x000fea000383ffff */
.L_x_76:
[----:B0-----:R0:W1:Y:S02]  /*6430*/  SYNCS.PHASECHK.TRANS64.TRYWAIT P0, [R9+URZ], R4 ;  /* 0x00000004090075a7 */ /* 0x001064000800017f */
[----:B-1----:R-:W-:Y:S05]  /*6440*/  @!P0 NANOSLEEP.SYNCS 0x989680 ;  /* 0x009896800000895d */ /* 0x002fea0003900000 */
[----:B------:R-:W1:Y:S02]  /*6450*/  @!P0 SYNCS.PHASECHK.TRANS64 P0, [R9+URZ], R4 ;  /* 0x00000004090085a7 */ /* 0x000e64000800007f */
[----:B-1----:R-:W-:Y:S05]  /*6460*/  @!P0 BRA `(.L_x_76) ;  /* 0xfffffffc00f08947 */ /* 0x002fea000383ffff */
[----:B------:R-:W-:Y:S05]  /*6470*/  BRA `(.L_x_135) ;  /* 0xffffffe4004c7947 */ /* 0x000fea000383ffff */
.L_x_77:
[----:B0-----:R0:W1:Y:S02]  /*6480*/  SYNCS.PHASECHK.TRANS64.TRYWAIT P0, [R6+URZ], R5 ;  /* 0x00000005060075a7 */ /* 0x001064000800017f */
[----:B-1----:R-:W-:Y:S05]  /*6490*/  @!P0 NANOSLEEP.SYNCS 0x989680 ;  /* 0x009896800000895d */ /* 0x002fea0003900000 */
[----:B------:R-:W1:Y:S02]  /*64a0*/  @!P0 SYNCS.PHASECHK.TRANS64 P0, [R6+URZ], R5 ;  /* 0x00000005060085a7 */ /* 0x000e64000800007f */
[----:B-1----:R-:W-:Y:S05]  /*64b0*/  @!P0 BRA `(.L_x_77) ;  /* 0xfffffffc00f08947 */ /* 0x002fea000383ffff */
[----:B------:R-:W-:Y:S05]  /*64c0*/  BRA `(.L_x_136) ;  /* 0xffffffe4005c7947 */ /* 0x000fea000383ffff */
.L_x_78:
[----:B0-----:R0:W1:Y:S02]  /*64d0*/  SYNCS.PHASECHK.TRANS64.TRYWAIT P0, [R9+URZ], R4 ;  /* 0x00000004090075a7 */ /* 0x001064000800017f */
[----:B-1----:R-:W-:Y:S05]  /*64e0*/  @!P0 NANOSLEEP.SYNCS 0x989680 ;  /* 0x009896800000895d */ /* 0x002fea0003900000 */
[----:B------:R-:W1:Y:S02]  /*64f0*/  @!P0 SYNCS.PHASECHK.TRANS64 P0, [R9+URZ], R4 ;  /* 0x00000004090085a7 */ /* 0x000e64000800007f */
[----:B-1----:R-:W-:Y:S05]  /*6500*/  @!P0 BRA `(.L_x_78) ;  /* 0xfffffffc00f08947 */ /* 0x002fea000383ffff */
[----:B------:R-:W-:Y:S05]  /*6510*/  BRA `(.L_x_137) ;  /* 0xffffffe4006c7947 */ /* 0x000fea000383ffff */
.L_x_79:
[----:B0-----:R0:W1:Y:S02]  /*6520*/  SYNCS.PHASECHK.TRANS64.TRYWAIT P0, [R6+URZ], R5 ;  /* 0x00000005060075a7 */ /* 0x001064000800017f */
[----:B-1----:R-:W-:Y:S05]  /*6530*/  @!P0 NANOSLEEP.SYNCS 0x989680 ;  /* 0x009896800000895d */ /* 0x002fea0003900000 */
[----:B------:R-:W1:Y:S02]  /*6540*/  @!P0 SYNCS.PHASECHK.TRANS64 P0, [R6+URZ], R5 ;  /* 0x00000005060085a7 */ /* 0x000e64000800007f */
[----:B-1----:R-:W-:Y:S05]  /*6550*/  @!P0 BRA `(.L_x_79) ;  /* 0xfffffffc00f08947 */ /* 0x002fea000383ffff */
[----:B------:R-:W-:Y:S05]  /*6560*/  BRA `(.L_x_138) ;  /* 0xffffffe4007c7947 */ /* 0x000fea000383ffff */
.L_x_80:
[----:B0-----:R0:W1:Y:S02]  /*6570*/  SYNCS.PHASECHK.TRANS64.TRYWAIT P0, [R9+URZ], R4 ;  /* 0x00000004090075a7 */ /* 0x001064000800017f */
[----:B-1----:R-:W-:Y:S05]  /*6580*/  @!P0 NANOSLEEP.SYNCS 0x989680 ;  /* 0x009896800000895d */ /* 0x002fea0003900000 */
[----:B------:R-:W1:Y:S02]  /*6590*/  @!P0 SYNCS.PHASECHK.TRANS64 P0, [R9+URZ], R4 ;  /* 0x00000004090085a7 */ /* 0x000e64000800007f */
[----:B-1----:R-:W-:Y:S05]  /*65a0*/  @!P0 BRA `(.L_x_80) ;  /* 0xfffffffc00f08947 */ /* 0x002fea000383ffff */
[----:B------:R-:W-:Y:S05]  /*65b0*/  BRA `(.L_x_139) ;  /* 0xffffffe4008c7947 */ /* 0x000fea000383ffff */
.L_x_81:
[----:B0-----:R0:W1:Y:S02]  /*65c0*/  SYNCS.PHASECHK.TRANS64.TRYWAIT P0, [R6+URZ], R5 ;  /* 0x00000005060075a7 */ /* 0x001064000800017f */
[----:B-1----:R-:W-:Y:S05]  /*65d0*/  @!P0 NANOSLEEP.SYNCS 0x989680 ;  /* 0x009896800000895d */ /* 0x002fea0003900000 */
[----:B------:R-:W1:Y:S02]  /*65e0*/  @!P0 SYNCS.PHASECHK.TRANS64 P0, [R6+URZ], R5 ;  /* 0x00000005060085a7 */ /* 0x000e64000800007f */
[----:B-1----:R-:W-:Y:S05]  /*65f0*/  @!P0 BRA `(.L_x_81) ;  /* 0xfffffffc00f08947 */ /* 0x002fea000383ffff */
[----:B------:R-:W-:Y:S05]  /*6600*/  BRA `(.L_x_140) ;  /* 0xffffffe4009c7947 */ /* 0x000fea000383ffff */
.L_x_82:
[----:B0-----:R0:W1:Y:S02]  /*6610*/  SYNCS.PHASECHK.TRANS64.TRYWAIT P0, [R9+URZ], R4 ;  /* 0x00000004090075a7 */ /* 0x001064000800017f */
[----:B-1----:R-:W-:Y:S05]  /*6620*/  @!P0 NANOSLEEP.SYNCS 0x989680 ;  /* 0x009896800000895d */ /* 0x002fea0003900000 */
[----:B------:R-:W1:Y:S02]  /*6630*/  @!P0 SYNCS.PHASECHK.TRANS64 P0, [R9+URZ], R4 ;  /* 0x00000004090085a7 */ /* 0x000e64000800007f */
[----:B-1----:R-:W-:Y:S05]  /*6640*/  @!P0 BRA `(.L_x_82) ;  /* 0xfffffffc00f08947 */ /* 0x002fea000383ffff */
[----:B------:R-:W-:Y:S05]  /*6650*/  BRA `(.L_x_141) ;  /* 0xffffffe400ac7947 */ /* 0x000fea000383ffff */
.L_x_83:
[----:B0-----:R0:W1:Y:S02]  /*6660*/  SYNCS.PHASECHK.TRANS64.TRYWAIT P0, [R6+URZ], R5 ;  /* 0x00000005060075a7 */ /* 0x001064000800017f */
[----:B-1----:R-:W-:Y:S05]  /*6670*/  @!P0 NANOSLEEP.SYNCS 0x989680 ;  /* 0x009896800000895d */ /* 0x002fea0003900000 */
[----:B------:R-:W1:Y:S02]  /*6680*/  @!P0 SYNCS.PHASECHK.TRANS64 P0, [R6+URZ], R5 ;  /* 0x00000005060085a7 */ /* 0x000e64000800007f */
[----:B-1----:R-:W-:Y:S05]  /*6690*/  @!P0 BRA `(.L_x_83) ;  /* 0xfffffffc00f08947 */ /* 0x002fea000383ffff */
[----:B------:R-:W-:Y:S05]  /*66a0*/  BRA `(.L_x_142) ;  /* 0xffffffe400bc7947 */ /* 0x000fea000383ffff */
.L_x_84:
[----:B0-----:R0:W1:Y:S02]  /*66b0*/  SYNCS.PHASECHK.TRANS64.TRYWAIT P0, [R9+URZ], R4 ;  /* 0x00000004090075a7 */ /* 0x001064000800017f */
[----:B-1----:R-:W-:Y:S05]  /*66c0*/  @!P0 NANOSLEEP.SYNCS 0x989680 ;  /* 0x009896800000895d */ /* 0x002fea0003900000 */
[----:B------:R-:W1:Y:S02]  /*66d0*/  @!P0 SYNCS.PHASECHK.TRANS64 P0, [R9+URZ], R4 ;  /* 0x00000004090085a7 */ /* 0x000e64000800007f */
[----:B-1----:R-:W-:Y:S05]  /*66e0*/  @!P0 BRA `(.L_x_84) ;  /* 0xfffffffc00f08947 */ /* 0x002fea000383ffff */
[----:B------:R-:W-:Y:S05]  /*66f0*/  BRA `(.L_x_143) ;  /* 0xffffffe400cc7947 */ /* 0x000fea000383ffff */
.L_x_85:
[----:B0-----:R0:W1:Y:S02]  /*6700*/  SYNCS.PHASECHK.TRANS64.TRYWAIT P0, [R6+URZ], R5 ;  /* 0x00000005060075a7 */ /* 0x001064000800017f */
[----:B-1----:R-:W-:Y:S05]  /*6710*/  @!P0 NANOSLEEP.SYNCS 0x989680 ;  /* 0x009896800000895d */ /* 0x002fea0003900000 */
[----:B------:R-:W1:Y:S02]  /*6720*/  @!P0 SYNCS.PHASECHK.TRANS64 P0, [R6+URZ], R5 ;  /* 0x00000005060085a7 */ /* 0x000e64000800007f */
[----:B-1----:R-:W-:Y:S05]  /*6730*/  @!P0 BRA `(.L_x_85) ;  /* 0xfffffffc00f08947 */ /* 0x002fea000383ffff */
[----:B------:R-:W-:Y:S05]  /*6740*/  BRA `(.L_x_144) ;  /* 0xffffffe400dc7947 */ /* 0x000fea000383ffff */
.L_x_86:
[----:B0-----:R0:W1:Y:S02]  /*6750*/  SYNCS.PHASECHK.TRANS64.TRYWAIT P0, [R9+URZ], R4 ;  /* 0x00000004090075a7 */ /* 0x001064000800017f */
[----:B-1----:R-:W-:Y:S05]  /*6760*/  @!P0 NANOSLEEP.SYNCS 0x989680 ;  /* 0x009896800000895d */ /* 0x002fea0003900000 */
[----:B------:R-:W1:Y:S02]  /*6770*/  @!P0 SYNCS.PHASECHK.TRANS64 P0, [R9+URZ], R4 ;  /* 0x00000004090085a7 */ /* 0x000e64000800007f */
[----:B-1----:R-:W-:Y:S05]  /*6780*/  @!P0 BRA `(.L_x_86) ;  /* 0xfffffffc00f08947 */ /* 0x002fea000383ffff */
[----:B------:R-:W-:Y:S05]  /*6790*/  BRA `(.L_x_145) ;  /* 0xffffffe400ec7947 */ /* 0x000fea000383ffff */
.L_x_87:
[----:B0-----:R0:W1:Y:S02]  /*67a0*/  SYNCS.PHASECHK.TRANS64.TRYWAIT P0, [R6+URZ], R5 ;  /* 0x00000005060075a7 */ /* 0x001064000800017f */
[----:B-1----:R-:W-:Y:S05]  /*67b0*/  @!P0 NANOSLEEP.SYNCS 0x989680 ;  /* 0x009896800000895d */ /* 0x002fea0003900000 */
[----:B------:R-:W1:Y:S02]  /*67c0*/  @!P0 SYNCS.PHASECHK.TRANS64 P0, [R6+URZ], R5 ;  /* 0x00000005060085a7 */ /* 0x000e64000800007f */
[----:B-1----:R-:W-:Y:S05]  /*67d0*/  @!P0 BRA `(.L_x_87) ;  /* 0xfffffffc00f08947 */ /* 0x002fea000383ffff */
[----:B------:R-:W-:Y:S05]  /*67e0*/  BRA `(.L_x_146) ;  /* 0xffffffe400fc7947 */ /* 0x000fea000383ffff */
.L_x_88:
[----:B0-----:R0:W1:Y:S02]  /*67f0*/  SYNCS.PHASECHK.TRANS64.TRYWAIT P0, [R9+URZ], R4 ;  /* 0x00000004090075a7 */ /* 0x001064000800017f */
[----:B-1----:R-:W-:Y:S05]  /*6800*/  @!P0 NANOSLEEP.SYNCS 0x989680 ;  /* 0x009896800000895d */ /* 0x002fea0003900000 */
[----:B------:R-:W1:Y:S02]  /*6810*/  @!P0 SYNCS.PHASECHK.TRANS64 P0, [R9+URZ], R4 ;  /* 0x00000004090085a7 */ /* 0x000e64000800007f */
[----:B-1----:R-:W-:Y:S05]  /*6820*/  @!P0 BRA `(.L_x_88) ;  /* 0xfffffffc00f08947 */ /* 0x002fea000383ffff */
[----:B------:R-:W-:Y:S05]  /*6830*/  BRA `(.L_x_147) ;  /* 0xffffffe8000c7947 */ /* 0x000fea000383ffff */
.L_x_89:
[----:B0-----:R0:W1:Y:S02]  /*6840*/  SYNCS.PHASECHK.TRANS64.TRYWAIT P0, [R6+URZ], R5 ;  /* 0x00000005060075a7 */ /* 0x001064000800017f */
[----:B-1----:R-:W-:Y:S05]  /*6850*/  @!P0 NANOSLEEP.SYNCS 0x989680 ;  /* 0x009896800000895d */ /* 0x002fea0003900000 */
[----:B------:R-:W1:Y:S02]  /*6860*/  @!P0 SYNCS.PHASECHK.TRANS64 P0, [R6+URZ], R5 ;  /* 0x00000005060085a7 */ /* 0x000e64000800007f */
[----:B-1----:R-:W-:Y:S05]  /*6870*/  @!P0 BRA `(.L_x_89) ;  /* 0xfffffffc00f08947 */ /* 0x002fea000383ffff */
[----:B------:R-:W-:Y:S05]  /*6880*/  BRA `(.L_x_148) ;  /* 0xffffffe8001c7947 */ /* 0x000fea000383ffff */
.L_x_90:
[----:B0-----:R0:W1:Y:S02]  /*6890*/  SYNCS.PHASECHK.TRANS64.TRYWAIT P0, [R9+URZ], R4 ;  /* 0x00000004090075a7 */ /* 0x001064000800017f */
[----:B-1----:R-:W-:Y:S05]  /*68a0*/  @!P0 NANOSLEEP.SYNCS 0x989680 ;  /* 0x009896800000895d */ /* 0x002fea0003900000 */
[----:B------:R-:W1:Y:S02]  /*68b0*/  @!P0 SYNCS.PHASECHK.TRANS64 P0, [R9+URZ], R4 ;  /* 0x00000004090085a7 */ /* 0x000e64000800007f */
[----:B-1----:R-:W-:Y:S05]  /*68c0*/  @!P0 BRA `(.L_x_90) ;  /* 0xfffffffc00f08947 */ /* 0x002fea000383ffff */
[----:B------:R-:W-:Y:S05]  /*68d0*/  BRA `(.L_x_149) ;  /* 0xffffffe8002c7947 */ /* 0x000fea000383ffff */
.L_x_91:
[----:B0-----:R0:W1:Y:S02]  /*68e0*/  SYNCS.PHASECHK.TRANS64.TRYWAIT P0, [R6+URZ], R5 ;  /* 0x00000005060075a7 */ /* 0x001064000800017f */
[----:B-1----:R-:W-:Y:S05]  /*68f0*/  @!P0 NANOSLEEP.SYNCS 0x989680 ;  /* 0x009896800000895d */ /* 0x002fea0003900000 */
[----:B------:R-:W1:Y:S02]  /*6900*/  @!P0 SYNCS.PHASECHK.TRANS64 P0, [R6+URZ], R5 ;  /* 0x00000005060085a7 */ /* 0x000e64000800007f */
[----:B-1----:R-:W-:Y:S05]  /*6910*/  @!P0 BRA `(.L_x_91) ;  /* 0xfffffffc00f08947 */ /* 0x002fea000383ffff */
[----:B------:R-:W-:Y:S05]  /*6920*/  BRA `(.L_x_150) ;  /* 0xffffffe8003c7947 */ /* 0x000fea000383ffff */
.L_x_92:
[----:B0-----:R0:W1:Y:S02]  /*6930*/  SYNCS.PHASECHK.TRANS64.TRYWAIT P0, [R9+URZ], R4 ;  /* 0x00000004090075a7 */ /* 0x001064000800017f */
[----:B-1----:R-:W-:Y:S05]  /*6940*/  @!P0 NANOSLEEP.SYNCS 0x989680 ;  /* 0x009896800000895d */ /* 0x002fea0003900000 */
[----:B------:R-:W1:Y:S02]  /*6950*/  @!P0 SYNCS.PHASECHK.TRANS64 P0, [R9+URZ], R4 ;  /* 0x00000004090085a7 */ /* 0x000e64000800007f */
[----:B-1----:R-:W-:Y:S05]  /*6960*/  @!P0 BRA `(.L_x_92) ;  /* 0xfffffffc00f08947 */ /* 0x002fea000383ffff */
[----:B------:R-:W-:Y:S05]  /*6970*/  BRA `(.L_x_151) ;  /* 0xffffffe8004c7947 */ /* 0x000fea000383ffff */
.L_x_93:
[----:B0-----:R0:W1:Y:S02]  /*6980*/  SYNCS.PHASECHK.TRANS64.TRYWAIT P0, [R6+URZ], R5 ;  /* 0x00000005060075a7 */ /* 0x001064000800017f */
[----:B-1----:R-:W-:Y:S05]  /*6990*/  @!P0 NANOSLEEP.SYNCS 0x989680 ;  /* 0x009896800000895d */ /* 0x002fea0003900000 */
[----:B------:R-:W1:Y:S02]  /*69a0*/  @!P0 SYNCS.PHASECHK.TRANS64 P0, [R6+URZ], R5 ;  /* 0x00000005060085a7 */ /* 0x000e64000800007f */
[----:B-1----:R-:W-:Y:S05]  /*69b0*/  @!P0 BRA `(.L_x_93) ;  /* 0xfffffffc00f08947 */ /* 0x002fea000383ffff */
[----:B------:R-:W-:Y:S05]  /*69c0*/  BRA `(.L_x_152) ;  /* 0xffffffe8005c7947 */ /* 0x000fea000383ffff */
.L_x_94:
[----:B0-----:R0:W1:Y:S02]  /*69d0*/  SYNCS.PHASECHK.TRANS64.TRYWAIT P0, [R9+URZ], R4 ;  /* 0x00000004090075a7 */ /* 0x001064000800017f */
[----:B-1----:R-:W-:Y:S05]  /*69e0*/  @!P0 NANOSLEEP.SYNCS 0x989680 ;  /* 0x009896800000895d */ /* 0x002fea0003900000 */
[----:B------:R-:W1:Y:S02]  /*69f0*/  @!P0 SYNCS.PHASECHK.TRANS64 P0, [R9+URZ], R4 ;  /* 0x00000004090085a7 */ /* 0x000e64000800007f */
[----:B-1----:R-:W-:Y:S05]  /*6a00*/  @!P0 BRA `(.L_x_94) ;  /* 0xfffffffc00f08947 */ /* 0x002fea000383ffff */
[----:B------:R-:W-:Y:S05]  /*6a10*/  BRA `(.L_x_153) ;  /* 0xffffffe8006c7947 */ /* 0x000fea000383ffff */
.L_x_95:
[----:B0-----:R0:W1:Y:S02]  /*6a20*/  SYNCS.PHASECHK.TRANS64.TRYWAIT P0, [R6+URZ], R5 ;  /* 0x00000005060075a7 */ /* 0x001064000800017f */
[----:B-1----:R-:W-:Y:S05]  /*6a30*/  @!P0 NANOSLEEP.SYNCS 0x989680 ;  /* 0x009896800000895d */ /* 0x002fea0003900000 */
[----:B------:R-:W1:Y:S02]  /*6a40*/  @!P0 SYNCS.PHASECHK.TRANS64 P0, [R6+URZ], R5 ;  /* 0x00000005060085a7 */ /* 0x000e64000800007f */
[----:B-1----:R-:W-:Y:S05]  /*6a50*/  @!P0 BRA `(.L_x_95) ;  /* 0xfffffffc00f08947 */ /* 0x002fea000383ffff */
[----:B------:R-:W-:Y:S05]  /*6a60*/  BRA `(.L_x_154) ;  /* 0xffffffe8007c7947 */ /* 0x000fea000383ffff */
.L_x_96:
[----:B0-----:R0:W1:Y:S02]  /*6a70*/  SYNCS.PHASECHK.TRANS64.TRYWAIT P0, [R9+URZ], R4 ;  /* 0x00000004090075a7 */ /* 0x001064000800017f */
[----:B-1----:R-:W-:Y:S05]  /*6a80*/  @!P0 NANOSLEEP.SYNCS 0x989680 ;  /* 0x009896800000895d */ /* 0x002fea0003900000 */
[----:B------:R-:W1:Y:S02]  /*6a90*/  @!P0 SYNCS.PHASECHK.TRANS64 P0, [R9+URZ], R4 ;  /* 0x00000004090085a7 */ /* 0x000e64000800007f */
[----:B-1----:R-:W-:Y:S05]  /*6aa0*/  @!P0 BRA `(.L_x_96) ;  /* 0xfffffffc00f08947 */ /* 0x002fea000383ffff */
[----:B------:R-:W-:Y:S05]  /*6ab0*/  BRA `(.L_x_155) ;  /* 0xffffffe8008c7947 */ /* 0x000fea000383ffff */
.L_x_97:
[----:B0-----:R0:W1:Y:S02]  /*6ac0*/  SYNCS.PHASECHK.TRANS64.TRYWAIT P0, [R6+URZ], R5 ;  /* 0x00000005060075a7 */ /* 0x001064000800017f */
[----:B-1----:R-:W-:Y:S05]  /*6ad0*/  @!P0 NANOSLEEP.SYNCS 0x989680 ;  /* 0x009896800000895d */ /* 0x002fea0003900000 */
[----:B------:R-:W1:Y:S02]  /*6ae0*/  @!P0 SYNCS.PHASECHK.TRANS64 P0, [R6+URZ], R5 ;  /* 0x00000005060085a7 */ /* 0x000e64000800007f */
[----:B-1----:R-:W-:Y:S05]  /*6af0*/  @!P0 BRA `(.L_x_97) ;  /* 0xfffffffc00f08947 */ /* 0x002fea000383ffff */
[----:B------:R-:W-:Y:S05]  /*6b00*/  BRA `(.L_x_156) ;  /* 0xffffffe8009c7947 */ /* 0x000fea000383ffff */
.L_x_98:
[----:B0-----:R0:W1:Y:S02]  /*6b10*/  SYNCS.PHASECHK.TRANS64.TRYWAIT P0, [R9+URZ], R4 ;  /* 0x00000004090075a7 */ /* 0x001064000800017f */
[----:B-1----:R-:W-:Y:S05]  /*6b20*/  @!P0 NANOSLEEP.SYNCS 0x989680 ;  /* 0x009896800000895d */ /* 0x002fea0003900000 */
[----:B------:R-:W1:Y:S02]  /*6b30*/  @!P0 SYNCS.PHASECHK.TRANS64 P0, [R9+URZ], R4 ;  /* 0x00000004090085a7 */ /* 0x000e64000800007f */
[----:B-1----:R-:W-:Y:S05]  /*6b40*/  @!P0 BRA `(.L_x_98) ;  /* 0xfffffffc00f08947 */ /* 0x002fea000383ffff */
[----:B------:R-:W-:Y:S05]  /*6b50*/  BRA `(.L_x_157) ;  /* 0xffffffe800ac7947 */ /* 0x000fea000383ffff */
.L_x_99:
[----:B0-----:R0:W1:Y:S02]  /*6b60*/  SYNCS.PHASECHK.TRANS64.TRYWAIT P0, [R6+URZ], R5 ;  /* 0x00000005060075a7 */ /* 0x001064000800017f */
[----:B-1----:R-:W-:Y:S05]  /*6b70*/  @!P0 NANOSLEEP.SYNCS 0x989680 ;  /* 0x009896800000895d */ /* 0x002fea0003900000 */
[----:B------:R-:W1:Y:S02]  /*6b80*/  @!P0 SYNCS.PHASECHK.TRANS64 P0, [R6+URZ], R5 ;  /* 0x00000005060085a7 */ /* 0x000e64000800007f */
[----:B-1----:R-:W-:Y:S05]  /*6b90*/  @!P0 BRA `(.L_x_99) ;  /* 0xfffffffc00f08947 */ /* 0x002fea000383ffff */
[----:B------:R-:W-:Y:S05]  /*6ba0*/  BRA `(.L_x_158) ;  /* 0xffffffe800bc7947 */ /* 0x000fea000383ffff */
.L_x_100:
[----:B0-----:R0:W1:Y:S02]  /*6bb0*/  SYNCS.PHASECHK.TRANS64.TRYWAIT P0, [R9+URZ], R4 ;  /* 0x00000004090075a7 */ /* 0x001064000800017f */
[----:B-1----:R-:W-:Y:S05]  /*6bc0*/  @!P0 NANOSLEEP.SYNCS 0x989680 ;  /* 0x009896800000895d */ /* 0x002fea0003900000 */
[----:B------:R-:W1:Y:S02]  /*6bd0*/  @!P0 SYNCS.PHASECHK.TRANS64 P0, [R9+URZ], R4 ;  /* 0x00000004090085a7 */ /* 0x000e64000800007f */
[----:B-1----:R-:W-:Y:S05]  /*6be0*/  @!P0 BRA `(.L_x_100) ;  /* 0xfffffffc00f08947 */ /* 0x002fea000383ffff */
[----:B------:R-:W-:Y:S05]  /*6bf0*/  BRA `(.L_x_159) ;  /* 0xffffffe800cc7947 */ /* 0x000fea000383ffff */
.L_x_101:
[----:B0-----:R0:W1:Y:S02]  /*6c00*/  SYNCS.PHASECHK.TRANS64.TRYWAIT P0, [R6+URZ], R5 ;  /* 0x00000005060075a7 */ /* 0x001064000800017f */
[----:B-1----:R-:W-:Y:S05]  /*6c10*/  @!P0 NANOSLEEP.SYNCS 0x989680 ;  /* 0x009896800000895d */ /* 0x002fea0003900000 */
[----:B------:R-:W1:Y:S02]  /*6c20*/  @!P0 SYNCS.PHASECHK.TRANS64 P0, [R6+URZ], R5 ;  /* 0x00000005060085a7 */ /* 0x000e64000800007f */
[----:B-1----:R-:W-:Y:S05]  /*6c30*/  @!P0 BRA `(.L_x_101) ;  /* 0xfffffffc00f08947 */ /* 0x002fea000383ffff */
[----:B------:R-:W-:Y:S05]  /*6c40*/  BRA `(.L_x_160) ;  /* 0xffffffe800dc7947 */ /* 0x000fea000383ffff */
.L_x_102:
[----:B0-----:R0:W1:Y:S02]  /*6c50*/  SYNCS.PHASECHK.TRANS64.TRYWAIT P0, [R9+URZ], R4 ;  /* 0x00000004090075a7 */ /* 0x001064000800017f */
[----:B-1----:R-:W-:Y:S05]  /*6c60*/  @!P0 NANOSLEEP.SYNCS 0x989680 ;  /* 0x009896800000895d */ /* 0x002fea0003900000 */
[----:B------:R-:W1:Y:S02]  /*6c70*/  @!P0 SYNCS.PHASECHK.TRANS64 P0, [R9+URZ], R4 ;  /* 0x00000004090085a7 */ /* 0x000e64000800007f */
[----:B-1----:R-:W-:Y:S05]  /*6c80*/  @!P0 BRA `(.L_x_102) ;  /* 0xfffffffc00f08947 */ /* 0x002fea000383ffff */
[----:B------:R-:W-:Y:S05]  /*6c90*/  BRA `(.L_x_161) ;  /* 0xffffffe800ec7947 */ /* 0x000fea000383ffff */
.L_x_103:
[----:B0-----:R0:W1:Y:S02]  /*6ca0*/  SYNCS.PHASECHK.TRANS64.TRYWAIT P0, [R6+URZ], R5 ;  /* 0x00000005060075a7 */ /* 0x001064000800017f */
[----:B-1----:R-:W-:Y:S05]  /*6cb0*/  @!P0 NANOSLEEP.SYNCS 0x989680 ;  /* 0x009896800000895d */ /* 0x002fea0003900000 */
[----:B------:R-:W1:Y:S02]  /*6cc0*/  @!P0 SYNCS.PHASECHK.TRANS64 P0, [R6+URZ], R5 ;  /* 0x00000005060085a7 */ /* 0x000e64000800007f */
[----:B-1----:R-:W-:Y:S05]  /*6cd0*/  @!P0 BRA `(.L_x_103) ;  /* 0xfffffffc00f08947 */ /* 0x002fea000383ffff */
[----:B------:R-:W-:Y:S05]  /*6ce0*/  BRA `(.L_x_162) ;  /* 0xffffffe800fc7947 */ /* 0x000fea000383ffff */
.L_x_104:
[----:B0-----:R0:W1:Y:S02]  /*6cf0*/  SYNCS.PHASECHK.TRANS64.TRYWAIT P0, [R9+URZ], R4 ;  /* 0x00000004090075a7 */ /* 0x001064000800017f */
[----:B-1----:R-:W-:Y:S05]  /*6d00*/  @!P0 NANOSLEEP.SYNCS 0x989680 ;  /* 0x009896800000895d */ /* 0x002fea0003900000 */
[----:B------:R-:W1:Y:S02]  /*6d10*/  @!P0 SYNCS.PHASECHK.TRANS64 P0, [R9+URZ], R4 ;  /* 0x00000004090085a7 */ /* 0x000e64000800007f */
[----:B-1----:R-:W-:Y:S05]  /*6d20*/  @!P0 BRA `(.L_x_104) ;  /* 0xfffffffc00f08947 */ /* 0x002fea000383ffff */
[----:B------:R-:W-:Y:S05]  /*6d30*/  BRA `(.L_x_163) ;  /* 0xffffffec000c7947 */ /* 0x000fea000383ffff */
.L_x_105:
[----:B0-----:R0:W1:Y:S02]  /*6d40*/  SYNCS.PHASECHK.TRANS64.TRYWAIT P0, [R6+URZ], R5 ;  /* 0x00000005060075a7 */ /* 0x001064000800017f */
[----:B-1----:R-:W-:Y:S05]  /*6d50*/  @!P0 NANOSLEEP.SYNCS 0x989680 ;  /* 0x009896800000895d */ /* 0x002fea0003900000 */
[----:B------:R-:W1:Y:S02]  /*6d60*/  @!P0 SYNCS.PHASECHK.TRANS64 P0, [R6+URZ], R5 ;  /* 0x00000005060085a7 */ /* 0x000e64000800007f */
[----:B-1----:R-:W-:Y:S05]  /*6d70*/  @!P0 BRA `(.L_x_105) ;  /* 0xfffffffc00f08947 */ /* 0x002fea000383ffff */
[----:B------:R-:W-:Y:S05]  /*6d80*/  BRA `(.L_x_164) ;  /* 0xffffffec001c7947 */ /* 0x000fea000383ffff */
.L_x_106:
[----:B0-----:R0:W1:Y:S02]  /*6d90*/  SYNCS.PHASECHK.TRANS64.TRYWAIT P0, [R9+URZ], R4 ;  /* 0x00000004090075a7 */ /* 0x001064000800017f */
[----:B-1----:R-:W-:Y:S05]  /*6da0*/  @!P0 NANOSLEEP.SYNCS 0x989680 ;  /* 0x009896800000895d */ /* 0x002fea0003900000 */
[----:B------:R-:W1:Y:S02]  /*6db0*/  @!P0 SYNCS.PHASECHK.TRANS64 P0, [R9+URZ], R4 ;  /* 0x00000004090085a7 */ /* 0x000e64000800007f */
[----:B-1----:R-:W-:Y:S05]  /*6dc0*/  @!P0 BRA `(.L_x_106) ;  /* 0xfffffffc00f08947 */ /* 0x002fea000383ffff */
[----:B------:R-:W-:Y:S05]  /*6dd0*/  BRA `(.L_x_165) ;  /* 0xffffffec002c7947 */ /* 0x000fea000383ffff */
.L_x_107:
[----:B0-----:R0:W1:Y:S02]  /*6de0*/  SYNCS.PHASECHK.TRANS64.TRYWAIT P0, [R6+URZ], R5 ;  /* 0x00000005060075a7 */ /* 0x001064000800017f */
[----:B-1----:R-:W-:Y:S05]  /*6df0*/  @!P0 NANOSLEEP.SYNCS 0x989680 ;  /* 0x009896800000895d */ /* 0x002fea0003900000 */
[----:B------:R-:W1:Y:S02]  /*6e00*/  @!P0 SYNCS.PHASECHK.TRANS64 P0, [R6+URZ], R5 ;  /* 0x00000005060085a7 */ /* 0x000e64000800007f */
[----:B-1----:R-:W-:Y:S05]  /*6e10*/  @!P0 BRA `(.L_x_107) ;  /* 0xfffffffc00f08947 */ /* 0x002fea000383ffff */
[----:B------:R-:W-:Y:S05]  /*6e20*/  BRA `(.L_x_166) ;  /* 0xffffffec003c7947 */ /* 0x000fea000383ffff */
.L_x_108:
[----:B0-----:R0:W1:Y:S02]  /*6e30*/  SYNCS.PHASECHK.TRANS64.TRYWAIT P0, [R9+URZ], R4 ;  /* 0x00000004090075a7 */ /* 0x001064000800017f */
[----:B-1----:R-:W-:Y:S05]  /*6e40*/  @!P0 NANOSLEEP.SYNCS 0x989680 ;  /* 0x009896800000895d */ /* 0x002fea0003900000 */
[----:B------:R-:W1:Y:S02]  /*6e50*/  @!P0 SYNCS.PHASECHK.TRANS64 P0, [R9+URZ], R4 ;  /* 0x00000004090085a7 */ /* 0x000e64000800007f */
[----:B-1----:R-:W-:Y:S05]  /*6e60*/  @!P0 BRA `(.L_x_108) ;  /* 0xfffffffc00f08947 */ /* 0x002fea000383ffff */
[----:B------:R-:W-:Y:S05]  /*6e70*/  BRA `(.L_x_167) ;  /* 0xffffffec004c7947 */ /* 0x000fea000383ffff */
.L_x_109:
[----:B-1----:R1:W2:Y:S02]  /*6e80*/  SYNCS.PHASECHK.TRANS64.TRYWAIT P0, [R6+URZ], R5 ;  /* 0x00000005060075a7 */ /* 0x0022a4000800017f */
[----:B--2---:R-:W-:Y:S05]  /*6e90*/  @!P0 NANOSLEEP.SYNCS 0x989680 ;  /* 0x009896800000895d */ /* 0x004fea0003900000 */
[----:B------:R-:W2:Y:S02]  /*6ea0*/  @!P0 SYNCS.PHASECHK.TRANS64 P0, [R6+URZ], R5 ;  /* 0x00000005060085a7 */ /* 0x000ea4000800007f */
[----:B--2---:R-:W-:Y:S05]  /*6eb0*/  @!P0 BRA `(.L_x_109) ;  /* 0xfffffffc00f08947 */ /* 0x004fea000383ffff */
[----:B------:R-:W-:Y:S05]  /*6ec0*/  BRA `(.L_x_168) ;  /* 0xffffffec00547947 */ /* 0x000fea000383ffff */
.L_x_169:
[----:B------:R-:W-:-:S00]  /*6ed0*/  BRA `(.L_x_169) ;  /* 0xfffffffc00fc7947 */ /* 0x000fc0000383ffff */
[----:B------:R-:W-:-:S00]  /*6ee0*/  NOP ;  /* 0x0000000000007918 */ /* 0x000fc00000000000 */
        /* <DEDUP_REMOVED lines=9> */
.L_x_170:


//--------------------- .nv.global.init           --------------------------
	.section	.nv.global.init,"aw",@progbits
.nv.global.init:
	.type		$str$22,@object
	.size		$str$22,($str$23 - $str$22)
$str$22:
        /*0000*/ 	.byte	0x6b, 0x5f, 0x74, 0x69, 0x6c, 0x65, 0x5f, 0x63, 0x6f, 0x75, 0x6e, 0x74, 0x20, 0x3e, 0x3d, 0x20
        /*0010*/ 	.byte	0x31, 0x00
	.type		$str$23,@object
	.size		$str$23,(__unnamed_1 - $str$23)
$str$23:
        /*0012*/ 	.byte	0x2f, 0x74, 0x6d, 0x70, 0x2f, 0x63, 0x75, 0x74, 0x6c, 0x61, 0x73, 0x73, 0x5f, 0x73, 0x77, 0x65
        /*0022*/ 	.byte	0x65, 0x70, 0x5f, 0x73, 0x72, 0x63, 0x2f, 0x69, 0x6e, 0x63, 0x6c, 0x75, 0x64, 0x65, 0x2f, 0x63
        /*0032*/ 	.byte	0x75, 0x74, 0x6c, 0x61, 0x73, 0x73, 0x2f, 0x67, 0x65, 0x6d, 0x6d, 0x2f, 0x63, 0x6f, 0x6c, 0x6c
        /*0042*/ 	.byte	0x65, 0x63, 0x74, 0x69, 0x76, 0x65, 0x2f, 0x73, 0x6d, 0x39, 0x30, 0x5f, 0x6d, 0x6d, 0x61, 0x5f
        /*0052*/ 	.byte	0x74, 0x6d, 0x61, 0x5f, 0x67, 0x6d, 0x6d, 0x61, 0x5f, 0x73, 0x73, 0x5f, 0x77, 0x61, 0x72, 0x70
        /*0062*/ 	.byte	0x73, 0x70, 0x65, 0x63, 0x69, 0x61, 0x6c, 0x69, 0x7a, 0x65, 0x64, 0x2e, 0x68, 0x70, 0x70, 0x00
	.type		__unnamed_1,@object
	.size		__unnamed_1,(.L_0 - __unnamed_1)
__unnamed_1:
        /*0072*/ 	.byte	0x76, 0x6f, 0x69, 0x64, 0x20, 0x63, 0x75, 0x74, 0x6c, 0x61, 0x73, 0x73, 0x3a, 0x3a, 0x67, 0x65
        /* <DEDUP_REMOVED lines=179> */
        /*0bb2*/ 	.byte	0x00
.L_0:


//--------------------- .nv.shared._ZN7cutlass13device_kernelINS_4gemm6kernel13GemmUniversalIN4cute5tupleIJiiiiEEENS1_10collective13CollectiveMmaINS1_34MainloopSm90TmaGmmaWarpSpecializedILi50ENS5_IJNS4_1CILi1EEESB_SB_EEENS1_32KernelTmaWarpSpecializedPingpongEEENS5_IJNSA_ILi64EEENSA_ILi8EEENSA_ILi32EEEEEENS_6half_tENS5_IJlSB_lEEESJ_NS5_IJSB_llEEENS4_8TiledMMAINS4_8MMA_AtomIJNS4_4SM904GMMA24MMA_64x8x16_F32F16F16_SSILNSP_5MajorE0ELSR_1ELNSP_7ScaleInE1ELSS_1EEEEEENS4_6LayoutISC_NS5_IJNSA_ILi0EEESW_SW_EEEEENS5_IJNS4_10UnderscoreESZ_SZ_EEEEENS4_13SM90_TMA_LOADENS4_14ComposedLayoutINS4_7SwizzleILi2ELi4ELi3EEENS4_18smem_ptr_flag_bitsILi16EEENSV_INS5_IJSG_SH_EEENS5_IJSH_SB_EEEEEEEvNS4_8identityES12_NS13_INS14_ILi0ELi4ELi3EEES17_NSV_INS5_IJSG_SG_EEENS5_IJSB_SG_EEEEEEEvS1C_EENS_8epilogue10collective6detail29Sm90TmaWarpSpecializedAdapterINS1K_15DefaultEpilogueISJ_SK_SK_NS1J_6thread17LinearCombinationISJ_Li1EffLNS1O_9ScaleType4KindE0ELNS_15FloatRoundStyleE2ESJ_EENS1_15EpilogueDefaultEEEEEvvEEEEvNT_6ParamsE --------------------------
	.section	.nv.shared._ZN7cutlass13device_kernelINS_4gemm6kernel13GemmUniversalIN4cute5tupleIJiiiiEEENS1_10collective13CollectiveMmaINS1_34MainloopSm90TmaGmmaWarpSpecializedILi50ENS5_IJNS4_1CILi1EEESB_SB_EEENS1_32KernelTmaWarpSpecializedPingpongEEENS5_IJNSA_ILi64EEENSA_ILi8EEENSA_ILi32EEEEEENS_6half_tENS5_IJlSB_lEEESJ_NS5_IJSB_llEEENS4_8TiledMMAINS4_8MMA_AtomIJNS4_4SM904GMMA24MMA_64x8x16_F32F16F16_SSILNSP_5MajorE0ELSR_1ELNSP_7ScaleInE1ELSS_1EEEEEENS4_6LayoutISC_NS5_IJNSA_ILi0EEESW_SW_EEEEENS5_IJNS4_10UnderscoreESZ_SZ_EEEEENS4_13SM90_TMA_LOADENS4_14ComposedLayoutINS4_7SwizzleILi2ELi4ELi3EEENS4_18smem_ptr_flag_bitsILi16EEENSV_INS5_IJSG_SH_EEENS5_IJSH_SB_EEEEEEEvNS4_8identityES12_NS13_INS14_ILi0ELi4ELi3EEES17_NSV_INS5_IJSG_SG_EEENS5_IJSB_SG_EEEEEEEvS1C_EENS_8epilogue10collective6detail29Sm90TmaWarpSpecializedAdapterINS1K_15DefaultEpilogueISJ_SK_SK_NS1J_6thread17LinearCombinationISJ_Li1EffLNS1O_9ScaleType4KindE0ELNS_15FloatRoundStyleE2ESJ_EENS1_15EpilogueDefaultEEEEEvvEEEEvNT_6ParamsE,"aw",@nobits
	.sectionflags	@""
	.align	16
	.zero		1024


//--------------------- .nv.shared.reserved.0     --------------------------
	.section	.nv.shared.reserved.0,"aw",@nobits
	.weak		__nv_reservedSMEM_offset_0_alias
	.size		__nv_reservedSMEM_offset_0_alias, 0, 0
	.other		__nv_reservedSMEM_offset_0_alias,@"STO_CUDA_RESERVED_SHARED STV_DEFAULT"
__nv_reservedSMEM_offset_0_alias:
	.zero		0


//--------------------- .nv.global                --------------------------
	.section	.nv.global,"aw",@nobits
.nv.global:
	.type		_ZN39_INTERNAL_d6e769a8_4_k_cu_0cceeb63_29664cute1_E,@object
	.size		_ZN39_INTERNAL_d6e769a8_4_k_cu_0cceeb63_29664cute1_E,(_ZN39_INTERNAL_d6e769a8_4_k_cu_0cceeb63_29664cuda3std3__45__cpo6cbeginE - _ZN39_INTERNAL_d6e769a8_4_k_cu_0cceeb63_29664cute1_E)
_ZN39_INTERNAL_d6e769a8_4_k_cu_0cceeb63_29664cute1_E:
	.zero		1
	.type		_ZN39_INTERNAL_d6e769a8_4_k_cu_0cceeb63_29664cuda3std3__45__cpo6cbeginE,@object
	.size		_ZN39_INTERNAL_d6e769a8_4_k_cu_0cceeb63_29664cuda3std3__45__cpo6cbeginE,(_ZN39_INTERNAL_d6e769a8_4_k_cu_0cceeb63_29664cuda3std3__48in_placeE - _ZN39_INTERNAL_d6e769a8_4_k_cu_0cceeb63_29664cuda3std3__45__cpo6cbeginE)
_ZN39_INTERNAL_d6e769a8_4_k_cu_0cceeb63_29664cuda3std3__45__cpo6cbeginE:
	.zero		1
	.type		_ZN39_INTERNAL_d6e769a8_4_k_cu_0cceeb63_29664cuda3std3__48in_placeE,@object
	.size		_ZN39_INTERNAL_d6e769a8_4_k_cu_0cceeb63_29664cuda3std3__48in_placeE,(_ZN39_INTERNAL_d6e769a8_4_k_cu_0cceeb63_29664cuda3std6ranges3__45__cpo9iter_moveE - _ZN39_INTERNAL_d6e769a8_4_k_cu_0cceeb63_29664cuda3std3__48in_placeE)
_ZN39_INTERNAL_d6e769a8_4_k_cu_0cceeb63_29664cuda3std3__48in_placeE:
	.zero		1
	.type		_ZN39_INTERNAL_d6e769a8_4_k_cu_0cceeb63_29664cuda3std6ranges3__45__cpo9iter_moveE,@object
	.size		_ZN39_INTERNAL_d6e769a8_4_k_cu_0cceeb63_29664cuda3std6ranges3__45__cpo9iter_moveE,(_ZN39_INTERNAL_d6e769a8_4_k_cu_0cceeb63_29664cuda3std3__45__cpo5beginE - _ZN39_INTERNAL_d6e769a8_4_k_cu_0cceeb63_29664cuda3std6ranges3__45__cpo9iter_moveE)
_ZN39_INTERNAL_d6e769a8_4_k_cu_0cceeb63_29664cuda3std6ranges3__45__cpo9iter_moveE:
	.zero		1
	.type		_ZN39_INTERNAL_d6e769a8_4_k_cu_0cceeb63_29664cuda3std3__45__cpo5beginE,@object
	.size		_ZN39_INTERNAL_d6e769a8_4_k_cu_0cceeb63_29664cuda3std3__45__cpo5beginE,(_ZN39_INTERNAL_d6e769a8_4_k_cu_0cceeb63_29664cuda3std3__441_GLOBAL__N__d6e769a8_4_k_cu_0cceeb63_29666ignoreE - _ZN39_INTERNAL_d6e769a8_4_k_cu_0cceeb63_29664cuda3std3__45__cpo5beginE)
_ZN39_INTERNAL_d6e769a8_4_k_cu_0cceeb63_29664cuda3std3__45__cpo5beginE:
	.zero		1
	.type		_ZN39_INTERNAL_d6e769a8_4_k_cu_0cceeb63_29664cuda3std3__441_GLOBAL__N__d6e769a8_4_k_cu_0cceeb63_29666ignoreE,@object
	.size		_ZN39_INTERNAL_d6e769a8_4_k_cu_0cceeb63_29664cuda3std3__441_GLOBAL__N__d6e769a8_4_k_cu_0cceeb63_29666ignoreE,(_ZN39_INTERNAL_d6e769a8_4_k_cu_0cceeb63_29664cute7productE - _ZN39_INTERNAL_d6e769a8_4_k_cu_0cceeb63_29664cuda3std3__441_GLOBAL__N__d6e769a8_4_k_cu_0cceeb63_29666ignoreE)
_ZN39_INTERNAL_d6e769a8_4_k_cu_0cceeb63_29664cuda3std3__441_GLOBAL__N__d6e769a8_4_k_cu_0cceeb63_29666ignoreE:
	.zero		1
	.type		_ZN39_INTERNAL_d6e769a8_4_k_cu_0cceeb63_29664cute7productE,@object
	.size		_ZN39_INTERNAL_d6e769a8_4_k_cu_0cceeb63_29664cute7productE,(_ZN39_INTERNAL_d6e769a8_4_k_cu_0cceeb63_29664cuda3std3__45__cpo3endE - _ZN39_INTERNAL_d6e769a8_4_k_cu_0cceeb63_29664cute7productE)
_ZN39_INTERNAL_d6e769a8_4_k_cu_0cceeb63_29664cute7productE:
	.zero		1
	.type		_ZN39_INTERNAL_d6e769a8_4_k_cu_0cceeb63_29664cuda3std3__45__cpo3endE,@object
	.size		_ZN39_INTERNAL_d6e769a8_4_k_cu_0cceeb63_29664cuda3std3__45__cpo3endE,(_ZN39_INTERNAL_d6e769a8_4_k_cu_0cceeb63_29664cuda3std3__419piecewise_constructE - _ZN39_INTERNAL_d6e769a8_4_k_cu_0cceeb63_29664cuda3std3__45__cpo3endE)
_ZN39_INTERNAL_d6e769a8_4_k_cu_0cceeb63_29664cuda3std3__45__cpo3endE:
	.zero		1
	.type		_ZN39_INTERNAL_d6e769a8_4_k_cu_0cceeb63_29664cuda3std3__419piecewise_constructE,@object
	.size		_ZN39_INTERNAL_d6e769a8_4_k_cu_0cceeb63_29664cuda3std3__419piecewise_constructE,(_ZN39_INTERNAL_d6e769a8_4_k_cu_0cceeb63_29664cuda3std3__45__cpo4cendE - _ZN39_INTERNAL_d6e769a8_4_k_cu_0cceeb63_29664cuda3std3__419piecewise_constructE)
_ZN39_INTERNAL_d6e769a8_4_k_cu_0cceeb63_29664cuda3std3__419piecewise_constructE:
	.zero		1
	.type		_ZN39_INTERNAL_d6e769a8_4_k_cu_0cceeb63_29664cuda3std3__45__cpo4cendE,@object
	.size		_ZN39_INTERNAL_d6e769a8_4_k_cu_0cceeb63_29664cuda3std3__45__cpo4cendE,(_ZN39_INTERNAL_d6e769a8_4_k_cu_0cceeb63_29664cuda3std6ranges3__45__cpo4swapE - _ZN39_INTERNAL_d6e769a8_4_k_cu_0cceeb63_29664cuda3std3__45__cpo4cendE)
_ZN39_INTERNAL_d6e769a8_4_k_cu_0cceeb63_29664cuda3std3__45__cpo4cendE:
	.zero		1
	.type		_ZN39_INTERNAL_d6e769a8_4_k_cu_0cceeb63_29664cuda3std6ranges3__45__cpo4swapE,@object
	.size		_ZN39_INTERNAL_d6e769a8_4_k_cu_0cceeb63_29664cuda3std6ranges3__45__cpo4swapE,(.L_8 - _ZN39_INTERNAL_d6e769a8_4_k_cu_0cceeb63_29664cuda3std6ranges3__45__cpo4swapE)
_ZN39_INTERNAL_d6e769a8_4_k_cu_0cceeb63_29664cuda3std6ranges3__45__cpo4swapE:
	.zero		1
.L_8:


//--------------------- .nv.constant0._ZN7cutlass13device_kernelINS_4gemm6kernel13GemmUniversalIN4cute5tupleIJiiiiEEENS1_10collective13CollectiveMmaINS1_34MainloopSm90TmaGmmaWarpSpecializedILi50ENS5_IJNS4_1CILi1EEESB_SB_EEENS1_32KernelTmaWarpSpecializedPingpongEEENS5_IJNSA_ILi64EEENSA_ILi8EEENSA_ILi32EEEEEENS_6half_tENS5_IJlSB_lEEESJ_NS5_IJSB_llEEENS4_8TiledMMAINS4_8MMA_AtomIJNS4_4SM904GMMA24MMA_64x8x16_F32F16F16_SSILNSP_5MajorE0ELSR_1ELNSP_7ScaleInE1ELSS_1EEEEEENS4_6LayoutISC_NS5_IJNSA_ILi0EEESW_SW_EEEEENS5_IJNS4_10UnderscoreESZ_SZ_EEEEENS4_13SM90_TMA_LOADENS4_14ComposedLayoutINS4_7SwizzleILi2ELi4ELi3EEENS4_18smem_ptr_flag_bitsILi16EEENSV_INS5_IJSG_SH_EEENS5_IJSH_SB_EEEEEEEvNS4_8identityES12_NS13_INS14_ILi0ELi4ELi3EEES17_NSV_INS5_IJSG_SG_EEENS5_IJSB_SG_EEEEEEEvS1C_EENS_8epilogue10collective6detail29Sm90TmaWarpSpecializedAdapterINS1K_15DefaultEpilogueISJ_SK_SK_NS1J_6thread17LinearCombinationISJ_Li1EffLNS1O_9ScaleType4KindE0ELNS_15FloatRoundStyleE2ESJ_EENS1_15EpilogueDefaultEEEEEvvEEEEvNT_6ParamsE --------------------------
	.section	.nv.constant0._ZN7cutlass13device_kernelINS_4gemm6kernel13GemmUniversalIN4cute5tupleIJiiiiEEENS1_10collective13CollectiveMmaINS1_34MainloopSm90TmaGmmaWarpSpecializedILi50ENS5_IJNS4_1CILi1EEESB_SB_EEENS1_32KernelTmaWarpSpecializedPingpongEEENS5_IJNSA_ILi64EEENSA_ILi8EEENSA_ILi32EEEEEENS_6half_tENS5_IJlSB_lEEESJ_NS5_IJSB_llEEENS4_8TiledMMAINS4_8MMA_AtomIJNS4_4SM904GMMA24MMA_64x8x16_F32F16F16_SSILNSP_5MajorE0ELSR_1ELNSP_7ScaleInE1ELSS_1EEEEEENS4_6LayoutISC_NS5_IJNSA_ILi0EEESW_SW_EEEEENS5_IJNS4_10UnderscoreESZ_SZ_EEEEENS4_13SM90_TMA_LOADENS4_14ComposedLayoutINS4_7SwizzleILi2ELi4ELi3EEENS4_18smem_ptr_flag_bitsILi16EEENSV_INS5_IJSG_SH_EEENS5_IJSH_SB_EEEEEEEvNS4_8identityES12_NS13_INS14_ILi0ELi4ELi3EEES17_NSV_INS5_IJSG_SG_EEENS5_IJSB_SG_EEEEEEEvS1C_EENS_8epilogue10collective6detail29Sm90TmaWarpSpecializedAdapterINS1K_15DefaultEpilogueISJ_SK_SK_NS1J_6thread17LinearCombinationISJ_Li1EffLNS1O_9ScaleType4KindE0ELNS_15FloatRoundStyleE2ESJ_EENS1_15EpilogueDefaultEEEEEvvEEEEvNT_6ParamsE,"a",@progbits
	.sectionflags	@""
	.align	4
.nv.constant0._ZN7cutlass13device_kernelINS_4gemm6kernel13GemmUniversalIN4cute5tupleIJiiiiEEENS1_10collective13CollectiveMmaINS1_34MainloopSm90TmaGmmaWarpSpecializedILi50ENS5_IJNS4_1CILi1EEESB_SB_EEENS1_32KernelTmaWarpSpecializedPingpongEEENS5_IJNSA_ILi64EEENSA_ILi8EEENSA_ILi32EEEEEENS_6half_tENS5_IJlSB_lEEESJ_NS5_IJSB_llEEENS4_8TiledMMAINS4_8MMA_AtomIJNS4_4SM904GMMA24MMA_64x8x16_F32F16F16_SSILNSP_5MajorE0ELSR_1ELNSP_7ScaleInE1ELSS_1EEEEEENS4_6LayoutISC_NS5_IJNSA_ILi0EEESW_SW_EEEEENS5_IJNS4_10UnderscoreESZ_SZ_EEEEENS4_13SM90_TMA_LOADENS4_14ComposedLayoutINS4_7SwizzleILi2ELi4ELi3EEENS4_18smem_ptr_flag_bitsILi16EEENSV_INS5_IJSG_SH_EEENS5_IJSH_SB_EEEEEEEvNS4_8identityES12_NS13_INS14_ILi0ELi4ELi3EEES17_NSV_INS5_IJSG_SG_EEENS5_IJSB_SG_EEEEEEEvS1C_EENS_8epilogue10collective6detail29Sm90TmaWarpSpecializedAdapterINS1K_15DefaultEpilogueISJ_SK_SK_NS1J_6thread17LinearCombinationISJ_Li1EffLNS1O_9ScaleType4KindE0ELNS_15FloatRoundStyleE2ESJ_EENS1_15EpilogueDefaultEEEEEvvEEEEvNT_6ParamsE:
	.zero		1664


//--------------------- SYMBOLS --------------------------

	.type		.nv.reservedSmem.offset0,@object
	.size		.nv.reservedSmem.offset0,0x4
	.type		__assertfail,@function
